//
// Generated by NVIDIA NVVM Compiler
//
// Compiler Build ID: CL-36424714
// Cuda compilation tools, release 13.0, V13.0.88
// Based on NVVM 20.0.0
//

.version 9.0
.target sm_100
.address_size 64

	// .globl	_Z20calcDeterminantsColsPdS_

.visible .entry _Z20calcDeterminantsColsPdS_(
	.param .u64 .ptr .align 1 _Z20calcDeterminantsColsPdS__param_0,
	.param .u64 .ptr .align 1 _Z20calcDeterminantsColsPdS__param_1
)
{
	.reg .pred 	%p<19>;
	.reg .b32 	%r<61>;
	.reg .b64 	%rd<74>;
	.reg .b64 	%fd<60>;

	ld.param.u64 	%rd16, [_Z20calcDeterminantsColsPdS__param_0];
	ld.param.u64 	%rd17, [_Z20calcDeterminantsColsPdS__param_1];
	cvta.to.global.u64 	%rd18, %rd17;
	cvta.to.global.u64 	%rd19, %rd16;
	mov.u32 	%r1, %ntid.x;
	mov.u32 	%r27, %ctaid.x;
	mul.lo.s32 	%r28, %r1, %r27;
	mul.lo.s32 	%r29, %r28, %r1;
	mul.wide.u32 	%rd20, %r29, 8;
	add.s64 	%rd1, %rd19, %rd20;
	mov.u32 	%r2, %tid.x;
	mul.wide.u32 	%rd7, %r2, 8;
	add.s64 	%rd2, %rd1, %rd7;
	mul.lo.s32 	%r30, %r2, %r1;
	mul.wide.s32 	%rd21, %r30, 8;
	add.s64 	%rd3, %rd2, %rd21;
	add.s32 	%r3, %r2, 1;
	mul.wide.u32 	%rd22, %r27, 8;
	add.s64 	%rd4, %rd18, %rd22;
	add.s32 	%r31, %r1, -1;
	min.u32 	%r4, %r31, %r3;
	and.b32  	%r5, %r1, 3;
	shl.b32 	%r32, %r1, 1;
	add.s32 	%r33, %r2, %r32;
	mul.wide.u32 	%rd5, %r33, 8;
	mad.lo.s32 	%r34, %r1, 3, %r2;
	mul.wide.u32 	%rd6, %r34, 8;
	mul.wide.u32 	%rd23, %r1, 8;
	add.s64 	%rd24, %rd23, %rd7;
	add.s64 	%rd8, %rd24, 8;
	mul.wide.u32 	%rd25, %r1, 16;
	add.s64 	%rd26, %rd25, %rd7;
	add.s64 	%rd9, %rd26, 8;
	mul.wide.u32 	%rd27, %r1, 24;
	add.s64 	%rd28, %rd27, %rd7;
	add.s64 	%rd10, %rd28, 8;
	mov.b32 	%r56, 0;
$L__BB0_1:
	mov.u32 	%r6, %r56;
	setp.ne.s32 	%p2, %r2, %r6;
	@%p2 bra 	$L__BB0_14;
	setp.ge.u32 	%p3, %r3, %r1;
	ld.global.f64 	%fd5, [%rd3];
	setp.neu.f64 	%p4, %fd5, 0d0000000000000000;
	or.pred  	%p1, %p4, %p3;
	@%p1 bra 	$L__BB0_10;
	setp.lt.u32 	%p5, %r1, 4;
	mov.b32 	%r58, 0;
	@%p5 bra 	$L__BB0_6;
	and.b32  	%r37, %r1, -4;
	neg.s32 	%r57, %r37;
	mov.u64 	%rd73, %rd1;
$L__BB0_5:
	and.b32  	%r58, %r1, 2044;
	add.s64 	%rd29, %rd73, %rd7;
	ld.global.f64 	%fd6, [%rd29+8];
	cvt.rzi.s32.f64 	%r38, %fd6;
	ld.global.f64 	%fd7, [%rd29];
	st.global.f64 	[%rd29+8], %fd7;
	cvt.rn.f64.s32 	%fd8, %r38;
	st.global.f64 	[%rd29], %fd8;
	add.s64 	%rd30, %rd73, %rd8;
	ld.global.f64 	%fd9, [%rd30];
	cvt.rzi.s32.f64 	%r39, %fd9;
	add.s32 	%r40, %r2, %r1;
	mul.wide.u32 	%rd31, %r40, 8;
	add.s64 	%rd32, %rd73, %rd31;
	ld.global.f64 	%fd10, [%rd32];
	st.global.f64 	[%rd30], %fd10;
	cvt.rn.f64.s32 	%fd11, %r39;
	st.global.f64 	[%rd32], %fd11;
	add.s64 	%rd33, %rd73, %rd9;
	ld.global.f64 	%fd12, [%rd33];
	cvt.rzi.s32.f64 	%r41, %fd12;
	add.s64 	%rd34, %rd73, %rd5;
	ld.global.f64 	%fd13, [%rd34];
	st.global.f64 	[%rd33], %fd13;
	cvt.rn.f64.s32 	%fd14, %r41;
	st.global.f64 	[%rd34], %fd14;
	add.s64 	%rd35, %rd73, %rd10;
	ld.global.f64 	%fd15, [%rd35];
	cvt.rzi.s32.f64 	%r42, %fd15;
	add.s64 	%rd36, %rd73, %rd6;
	ld.global.f64 	%fd16, [%rd36];
	st.global.f64 	[%rd35], %fd16;
	cvt.rn.f64.s32 	%fd17, %r42;
	st.global.f64 	[%rd36], %fd17;
	add.s32 	%r57, %r57, 4;
	mul.wide.u32 	%rd37, %r1, 32;
	add.s64 	%rd73, %rd73, %rd37;
	setp.ne.s32 	%p6, %r57, 0;
	@%p6 bra 	$L__BB0_5;
$L__BB0_6:
	setp.eq.s32 	%p7, %r5, 0;
	@%p7 bra 	$L__BB0_10;
	setp.eq.s32 	%p8, %r5, 1;
	mul.lo.s32 	%r12, %r58, %r1;
	mul.wide.u32 	%rd38, %r12, 8;
	add.s64 	%rd39, %rd2, %rd38;
	ld.global.f64 	%fd18, [%rd39+8];
	cvt.rzi.s32.f64 	%r43, %fd18;
	mul.wide.s32 	%rd40, %r12, 8;
	add.s64 	%rd13, %rd2, %rd40;
	ld.global.f64 	%fd19, [%rd13];
	st.global.f64 	[%rd39+8], %fd19;
	cvt.rn.f64.s32 	%fd20, %r43;
	st.global.f64 	[%rd13], %fd20;
	@%p8 bra 	$L__BB0_10;
	setp.eq.s32 	%p9, %r5, 2;
	add.s32 	%r13, %r12, %r1;
	mul.wide.u32 	%rd41, %r13, 8;
	add.s64 	%rd42, %rd2, %rd41;
	ld.global.f64 	%fd21, [%rd42+8];
	cvt.rzi.s32.f64 	%r44, %fd21;
	mul.wide.s32 	%rd43, %r1, 8;
	add.s64 	%rd14, %rd13, %rd43;
	ld.global.f64 	%fd22, [%rd14];
	st.global.f64 	[%rd42+8], %fd22;
	cvt.rn.f64.s32 	%fd23, %r44;
	st.global.f64 	[%rd14], %fd23;
	@%p9 bra 	$L__BB0_10;
	add.s32 	%r45, %r13, %r1;
	mul.wide.u32 	%rd44, %r45, 8;
	add.s64 	%rd45, %rd2, %rd44;
	ld.global.f64 	%fd24, [%rd45+8];
	cvt.rzi.s32.f64 	%r46, %fd24;
	mul.wide.s32 	%rd46, %r1, 8;
	add.s64 	%rd47, %rd14, %rd46;
	ld.global.f64 	%fd25, [%rd47];
	st.global.f64 	[%rd45+8], %fd25;
	cvt.rn.f64.s32 	%fd26, %r46;
	st.global.f64 	[%rd47], %fd26;
$L__BB0_10:
	setp.eq.s32 	%p10, %r2, 0;
	ld.global.f64 	%fd59, [%rd3];
	@%p10 bra 	$L__BB0_12;
	ld.global.f64 	%fd27, [%rd4];
	mul.f64 	%fd59, %fd59, %fd27;
$L__BB0_12:
	st.global.f64 	[%rd4], %fd59;
	@%p1 bra 	$L__BB0_14;
	neg.f64 	%fd28, %fd59;
	st.global.f64 	[%rd4], %fd28;
$L__BB0_14:
	bar.sync 	0;
	setp.le.u32 	%p11, %r2, %r6;
	@%p11 bra 	$L__BB0_22;
	mul.wide.u32 	%rd48, %r6, 8;
	add.s64 	%rd15, %rd1, %rd48;
	mul.lo.s32 	%r14, %r6, %r1;
	mul.wide.u32 	%rd49, %r14, 8;
	add.s64 	%rd50, %rd15, %rd49;
	ld.global.f64 	%fd29, [%rd50];
	add.s64 	%rd51, %rd2, %rd49;
	ld.global.f64 	%fd30, [%rd51];
	div.rn.f64 	%fd4, %fd30, %fd29;
	add.s32 	%r59, %r6, 1;
	setp.ge.u32 	%p12, %r59, %r1;
	@%p12 bra 	$L__BB0_22;
	not.b32 	%r47, %r6;
	add.s32 	%r48, %r1, %r47;
	and.b32  	%r16, %r48, 3;
	setp.eq.s32 	%p13, %r16, 0;
	@%p13 bra 	$L__BB0_20;
	add.s32 	%r17, %r14, %r1;
	mul.wide.u32 	%rd52, %r17, 8;
	add.s64 	%rd53, %rd15, %rd52;
	ld.global.f64 	%fd31, [%rd53];
	mul.f64 	%fd32, %fd4, %fd31;
	add.s64 	%rd54, %rd2, %rd52;
	ld.global.f64 	%fd33, [%rd54];
	sub.f64 	%fd34, %fd33, %fd32;
	st.global.f64 	[%rd54], %fd34;
	add.s32 	%r59, %r6, 2;
	setp.eq.s32 	%p14, %r16, 1;
	@%p14 bra 	$L__BB0_20;
	add.s32 	%r19, %r17, %r1;
	mul.wide.u32 	%rd55, %r19, 8;
	add.s64 	%rd56, %rd15, %rd55;
	ld.global.f64 	%fd35, [%rd56];
	mul.f64 	%fd36, %fd4, %fd35;
	add.s64 	%rd57, %rd2, %rd55;
	ld.global.f64 	%fd37, [%rd57];
	sub.f64 	%fd38, %fd37, %fd36;
	st.global.f64 	[%rd57], %fd38;
	add.s32 	%r59, %r6, 3;
	setp.eq.s32 	%p15, %r16, 2;
	@%p15 bra 	$L__BB0_20;
	add.s32 	%r49, %r19, %r1;
	mul.wide.u32 	%rd58, %r49, 8;
	add.s64 	%rd59, %rd15, %rd58;
	ld.global.f64 	%fd39, [%rd59];
	mul.f64 	%fd40, %fd4, %fd39;
	add.s64 	%rd60, %rd2, %rd58;
	ld.global.f64 	%fd41, [%rd60];
	sub.f64 	%fd42, %fd41, %fd40;
	st.global.f64 	[%rd60], %fd42;
	add.s32 	%r59, %r6, 4;
$L__BB0_20:
	sub.s32 	%r50, %r1, %r6;
	add.s32 	%r51, %r50, -2;
	setp.lt.u32 	%p16, %r51, 3;
	@%p16 bra 	$L__BB0_22;
$L__BB0_21:
	mul.lo.s32 	%r52, %r59, %r1;
	mul.wide.u32 	%rd61, %r52, 8;
	add.s64 	%rd62, %rd15, %rd61;
	ld.global.f64 	%fd43, [%rd62];
	mul.f64 	%fd44, %fd4, %fd43;
	add.s64 	%rd63, %rd2, %rd61;
	ld.global.f64 	%fd45, [%rd63];
	sub.f64 	%fd46, %fd45, %fd44;
	st.global.f64 	[%rd63], %fd46;
	add.s32 	%r53, %r52, %r1;
	mul.wide.u32 	%rd64, %r53, 8;
	add.s64 	%rd65, %rd15, %rd64;
	ld.global.f64 	%fd47, [%rd65];
	mul.f64 	%fd48, %fd4, %fd47;
	add.s64 	%rd66, %rd2, %rd64;
	ld.global.f64 	%fd49, [%rd66];
	sub.f64 	%fd50, %fd49, %fd48;
	st.global.f64 	[%rd66], %fd50;
	add.s32 	%r54, %r53, %r1;
	mul.wide.u32 	%rd67, %r54, 8;
	add.s64 	%rd68, %rd15, %rd67;
	ld.global.f64 	%fd51, [%rd68];
	mul.f64 	%fd52, %fd4, %fd51;
	add.s64 	%rd69, %rd2, %rd67;
	ld.global.f64 	%fd53, [%rd69];
	sub.f64 	%fd54, %fd53, %fd52;
	st.global.f64 	[%rd69], %fd54;
	add.s32 	%r55, %r54, %r1;
	mul.wide.u32 	%rd70, %r55, 8;
	add.s64 	%rd71, %rd15, %rd70;
	ld.global.f64 	%fd55, [%rd71];
	mul.f64 	%fd56, %fd4, %fd55;
	add.s64 	%rd72, %rd2, %rd70;
	ld.global.f64 	%fd57, [%rd72];
	sub.f64 	%fd58, %fd57, %fd56;
	st.global.f64 	[%rd72], %fd58;
	add.s32 	%r59, %r59, 4;
	setp.ne.s32 	%p17, %r59, %r1;
	@%p17 bra 	$L__BB0_21;
$L__BB0_22:
	bar.sync 	0;
	add.s32 	%r56, %r6, 1;
	setp.ne.s32 	%p18, %r6, %r4;
	@%p18 bra 	$L__BB0_1;
	ret;

}


// ===== COMPILED SASS (sm_100) =====

	.target	sm_100

	.elftype	@"ET_EXEC"


//--------------------- .note.nv.tkinfo           --------------------------
	.section	.note.nv.tkinfo,"",@"SHT_NOTE"
	.sectionflags	@"SHF_NOTE_NV_TKINFO"
	.tkinfo
        /*0018*/ 	.word	0x00000002
        /*0030*/ 	.string	""
        /*0030*/ 	.string	"ptxas"
        /*0030*/ 	.string	"Cuda compilation tools, release 13.0, V13.0.88"
        /*0030*/ 	.string	"Build cuda_13.0.r13.0/compiler.36424714_0"
        /*0030*/ 	.string	"-arch sm_100 -m 64 "



//--------------------- .note.nv.cuinfo           --------------------------
	.section	.note.nv.cuinfo,"",@"SHT_NOTE"
	.sectionflags	@"SHF_NOTE_NV_CUINFO"
        /*0018*/ 	.short	0x0002
        /*001a*/ 	.short	0x0064
        /*001c*/ 	.short	0x0082
	.zero		2


//--------------------- .nv.info                  --------------------------
	.section	.nv.info,"",@"SHT_CUDA_INFO"
	.align	4


	//----- nvinfo : EIATTR_REGCOUNT
	.align		4
        /*0000*/ 	.byte	0x04, 0x2f
        /*0002*/ 	.short	(.L_1 - .L_0)
	.align		4
.L_0:
        /*0004*/ 	.word	index@(_Z20calcDeterminantsColsPdS_)
        /*0008*/ 	.word	0x00000028


	//----- nvinfo : EIATTR_FRAME_SIZE
	.align		4
.L_1:
        /*000c*/ 	.byte	0x04, 0x11
        /*000e*/ 	.short	(.L_3 - .L_2)
	.align		4
.L_2:
        /*0010*/ 	.word	index@($__internal_0_$__cuda_sm20_div_rn_f64_full)
        /*0014*/ 	.word	0x00000000


	//----- nvinfo : EIATTR_FRAME_SIZE
	.align		4
.L_3:
        /*0018*/ 	.byte	0x04, 0x11
        /*001a*/ 	.short	(.L_5 - .L_4)
	.align		4
.L_4:
        /*001c*/ 	.word	index@(_Z20calcDeterminantsColsPdS_)
        /*0020*/ 	.word	0x00000000


	//----- nvinfo : EIATTR_MIN_STACK_SIZE
	.align		4
.L_5:
        /*0024*/ 	.byte	0x04, 0x12
        /*0026*/ 	.short	(.L_7 - .L_6)
	.align		4
.L_6:
        /*0028*/ 	.word	index@(_Z20calcDeterminantsColsPdS_)
        /*002c*/ 	.word	0x00000000
.L_7:


//--------------------- .nv.compat                --------------------------
	.section	.nv.compat,"",@"SHT_CUDA_COMPAT_INFO"
	.align	4
        /*0000*/ 	.byte	0x02, 0x09, 0x00, 0x00, 0x02, 0x02, 0x01, 0x00, 0x02, 0x05, 0x05, 0x00, 0x03, 0x07, 0x01, 0x01
        /*0010*/ 	.byte	0x02, 0x03, 0x00, 0x00, 0x02, 0x06, 0x01, 0x00, 0x04, 0x0b, 0x08, 0x00, 0x01, 0x00, 0x00, 0x00
        /*0020*/ 	.byte	0x00, 0x00, 0x00, 0x00


//--------------------- .nv.info._Z20calcDeterminantsColsPdS_ --------------------------
	.section	.nv.info._Z20calcDeterminantsColsPdS_,"",@"SHT_CUDA_INFO"
	.sectionflags	@""
	.align	4


	//----- nvinfo : EIATTR_CUDA_API_VERSION
	.align		4
        /*0000*/ 	.byte	0x04, 0x37
        /*0002*/ 	.short	(.L_9 - .L_8)
.L_8:
        /*0004*/ 	.word	0x00000082


	//----- nvinfo : EIATTR_KPARAM_INFO
	.align		4
.L_9:
        /*0008*/ 	.byte	0x04, 0x17
        /*000a*/ 	.short	(.L_11 - .L_10)
.L_10:
        /*000c*/ 	.word	0x00000000
        /*0010*/ 	.short	0x0001
        /*0012*/ 	.short	0x0008
        /*0014*/ 	.byte	0x00, 0xf5, 0x21, 0x00


	//----- nvinfo : EIATTR_KPARAM_INFO
	.align		4
.L_11:
        /*0018*/ 	.byte	0x04, 0x17
        /*001a*/ 	.short	(.L_13 - .L_12)
.L_12:
        /*001c*/ 	.word	0x00000000
        /*0020*/ 	.short	0x0000
        /*0022*/ 	.short	0x0000
        /*0024*/ 	.byte	0x00, 0xf5, 0x21, 0x00


	//----- nvinfo : EIATTR_SPARSE_MMA_MASK
	.align		4
.L_13:
        /*0028*/ 	.byte	0x03, 0x50
        /*002a*/ 	.short	0x0000


	//----- nvinfo : EIATTR_MAXREG_COUNT
	.align		4
        /*002c*/ 	.byte	0x03, 0x1b
        /*002e*/ 	.short	0x00ff


	//----- nvinfo : EIATTR_NUM_BARRIERS
	.align		4
        /*0030*/ 	.byte	0x02, 0x4c
        /*0032*/ 	.byte	0x01
	.zero		1


	//----- nvinfo : EIATTR_MERCURY_ISA_VERSION
	.align		4
        /*0034*/ 	.byte	0x03, 0x5f
        /*0036*/ 	.short	0x0101


	//----- nvinfo : EIATTR_VRC_CTA_INIT_COUNT
	.align		4
        /*0038*/ 	.byte	0x02, 0x4a
	.zero		1
	.zero		1


	//----- nvinfo : EIATTR_EXIT_INSTR_OFFSETS
	.align		4
        /*003c*/ 	.byte	0x04, 0x1c
        /*003e*/ 	.short	(.L_15 - .L_14)


	//   ....[0]....
.L_14:
        /*0040*/ 	.word	0x000029e0


	//----- nvinfo : EIATTR_CRS_STACK_SIZE
	.align		4
.L_15:
        /*0044*/ 	.byte	0x04, 0x1e
        /*0046*/ 	.short	(.L_17 - .L_16)
.L_16:
        /*0048*/ 	.word	0x00000000


	//----- nvinfo : EIATTR_CBANK_PARAM_SIZE
	.align		4
.L_17:
        /*004c*/ 	.byte	0x03, 0x19
        /*004e*/ 	.short	0x0010


	//----- nvinfo : EIATTR_PARAM_CBANK
	.align		4
        /*0050*/ 	.byte	0x04, 0x0a
        /*0052*/ 	.short	(.L_19 - .L_18)
	.align		4
.L_18:
        /*0054*/ 	.word	index@(.nv.constant0._Z20calcDeterminantsColsPdS_)
        /*0058*/ 	.short	0x0380
        /*005a*/ 	.short	0x0010


	//----- nvinfo : EIATTR_SW_WAR
	.align		4
.L_19:
        /*005c*/ 	.byte	0x04, 0x36
        /*005e*/ 	.short	(.L_21 - .L_20)
.L_20:
        /*0060*/ 	.word	0x00000008
.L_21:


//--------------------- .nv.callgraph             --------------------------
	.section	.nv.callgraph,"",@"SHT_CUDA_CALLGRAPH"
	.align	4
	.sectionentsize	8
	.align		4
        /*0000*/ 	.word	0x00000000
	.align		4
        /*0004*/ 	.word	0xffffffff
	.align		4
        /*0008*/ 	.word	0x00000000
	.align		4
        /*000c*/ 	.word	0xfffffffe
	.align		4
        /*0010*/ 	.word	0x00000000
	.align		4
        /*0014*/ 	.word	0xfffffffd
	.align		4
        /*0018*/ 	.word	0x00000000
	.align		4
        /*001c*/ 	.word	0xfffffffc


//--------------------- .text._Z20calcDeterminantsColsPdS_ --------------------------
	.section	.text._Z20calcDeterminantsColsPdS_,"ax",@progbits
	.align	128
        .global         _Z20calcDeterminantsColsPdS_
        .type           _Z20calcDeterminantsColsPdS_,@function
        .size           _Z20calcDeterminantsColsPdS_,(.L_x_25 - _Z20calcDeterminantsColsPdS_)
        .other          _Z20calcDeterminantsColsPdS_,@"STO_CUDA_ENTRY STV_DEFAULT"
_Z20calcDeterminantsColsPdS_:
.text._Z20calcDeterminantsColsPdS_:
[----:B------:R-:W-:Y:S01]  /*0000*/  LDC R1, c[0x0][0x37c] ;  /* 0x0000df00ff017b82 */ /* 0x000fe20000000800 */
[----:B------:R-:W0:Y:S07]  /*0010*/  S2R R2, SR_CTAID.X ;  /* 0x0000000000027919 */ /* 0x000e2e0000002500 */
[----:B------:R-:W0:Y:S01]  /*0020*/  LDC R3, c[0x0][0x360] ;  /* 0x0000d800ff037b82 */ /* 0x000e220000000800 */
[----:B------:R-:W1:Y:S01]  /*0030*/  LDCU.64 UR4, c[0x0][0x358] ;  /* 0x00006b00ff0477ac */ /* 0x000e620008000a00 */
[----:B------:R-:W2:Y:S06]  /*0040*/  S2R R32, SR_TID.X ;  /* 0x0000000000207919 */ /* 0x000eac0000002100 */
[----:B------:R-:W3:Y:S01]  /*0050*/  LDC.64 R4, c[0x0][0x380] ;  /* 0x0000e000ff047b82 */ /* 0x000ee20000000a00 */
[----:B0-----:R-:W-:-:S04]  /*0060*/  IMAD R0, R3, R2, RZ ;  /* 0x0000000203007224 */ /* 0x001fc800078e02ff */
[----:B------:R-:W-:Y:S02]  /*0070*/  IMAD R7, R0, R3, RZ ;  /* 0x0000000300077224 */ /* 0x000fe400078e02ff */
[----:B--2---:R-:W-:-:S04]  /*0080*/  IMAD.WIDE.U32 R8, R32, 0x8, RZ ;  /* 0x0000000820087825 */ /* 0x004fc800078e00ff */
[----:B---3--:R-:W-:-:S04]  /*0090*/  IMAD.WIDE.U32 R4, R7, 0x8, R4 ;  /* 0x0000000807047825 */ /* 0x008fc800078e0004 */
[----:B------:R-:W-:Y:S01]  /*00a0*/  IMAD.WIDE.U32 R10, R3, 0x8, R8 ;  /* 0x00000008030a7825 */ /* 0x000fe200078e0008 */
[----:B------:R-:W-:-:S03]  /*00b0*/  IADD3 R6, P0, PT, R4, R8, RZ ;  /* 0x0000000804067210 */ /* 0x000fc60007f1e0ff */
[----:B------:R-:W-:Y:S02]  /*00c0*/  HFMA2 R4, -RZ, RZ, 0, 0 ;  /* 0x00000000ff047431 */ /* 0x000fe400000001ff */
[----:B------:R-:W-:-:S04]  /*00d0*/  IMAD.WIDE.U32 R12, R3, 0x10, R8 ;  /* 0x00000010030c7825 */ /* 0x000fc800078e0008 */
[--C-:B------:R-:W-:Y:S01]  /*00e0*/  IMAD.X R7, R5, 0x1, R9.reuse, P0 ;  /* 0x0000000105077824 */ /* 0x100fe200000e0609 */
[C---:B------:R-:W-:Y:S01]  /*00f0*/  LEA R5, R3.reuse, R32, 0x1 ;  /* 0x0000002003057211 */ /* 0x040fe200078e08ff */
[C---:B------:R-:W-:Y:S02]  /*0100*/  IMAD R32, R3.reuse, 0x3, R32 ;  /* 0x0000000303207824 */ /* 0x040fe400078e0220 */
[----:B-1----:R-:W-:-:S07]  /*0110*/  IMAD.WIDE.U32 R14, R3, 0x18, R8 ;  /* 0x00000018030e7825 */ /* 0x002fce00078e0008 */
.L_x_18:
[----:B------:R-:W0:Y:S02]  /*0120*/  S2R R18, SR_TID.X ;  /* 0x0000000000127919 */ /* 0x000e240000002100 */
[----:B0-----:R-:W-:-:S13]  /*0130*/  ISETP.NE.AND P0, PT, R18, R4, PT ;  /* 0x000000041200720c */ /* 0x001fda0003f05270 */
[----:B-1234-:R-:W-:Y:S05]  /*0140*/  @P0 BRA `(.L_x_0) ;  /* 0x00000014005c0947 */ /* 0x01efea0003800000 */
[----:B------:R-:W-:-:S04]  /*0150*/  IMAD R17, R3, R18, RZ ;  /* 0x0000001203117224 */ /* 0x000fc800078e02ff */
[----:B------:R-:W-:-:S06]  /*0160*/  IMAD.WIDE R16, R17, 0x8, R6 ;  /* 0x0000000811107825 */ /* 0x000fcc00078e0206 */
[----:B------:R-:W2:Y:S01]  /*0170*/  LDG.E.64 R16, desc[UR4][R16.64] ;  /* 0x0000000410107981 */ /* 0x000ea2000c1e1b00 */
[----:B------:R-:W-:Y:S01]  /*0180*/  VIADD R0, R18, 0x1 ;  /* 0x0000000112007836 */ /* 0x000fe20000000000 */
[----:B------:R-:W-:Y:S04]  /*0190*/  BSSY.RECONVERGENT B0, `(.L_x_1) ;  /* 0x0000146000007945 */ /* 0x000fe80003800200 */
[----:B------:R-:W-:-:S13]  /*01a0*/  ISETP.GE.U32.AND P1, PT, R0, R3, PT ;  /* 0x000000030000720c */ /* 0x000fda0003f26070 */
[----:B--2---:R-:W-:-:S14]  /*01b0*/  DSETP.NEU.OR P1, PT, R16, RZ, P1 ;  /* 0x000000ff1000722a */ /* 0x004fdc0000f2d400 */
[----:B------:R-:W-:Y:S05]  /*01c0*/  @P1 BRA `(.L_x_2) ;  /* 0x0000001400081947 */ /* 0x000fea0003800000 */
[----:B------:R-:W-:Y:S02]  /*01d0*/  ISETP.GE.U32.AND P0, PT, R3, 0x4, PT ;  /* 0x000000040300780c */ /* 0x000fe40003f06070 */
[----:B------:R-:W-:-:S11]  /*01e0*/  MOV R0, RZ ;  /* 0x000000ff00007202 */ /* 0x000fd60000000f00 */
[----:B------:R-:W-:Y:S05]  /*01f0*/  @!P0 BRA `(.L_x_3) ;  /* 0x0000001000788947 */ /* 0x000fea0003800000 */
[C---:B------:R-:W-:Y:S01]  /*0200*/  LOP3.LUT R17, R3.reuse, 0xfffffffc, RZ, 0xc0, !PT ;  /* 0xfffffffc03117812 */ /* 0x040fe200078ec0ff */
[----:B------:R-:W0:Y:S01]  /*0210*/  LDC.64 R28, c[0x0][0x380] ;  /* 0x0000e000ff1c7b82 */ /* 0x000e220000000a00 */
[----:B------:R-:W-:-:S03]  /*0220*/  IMAD R16, R3, R2, RZ ;  /* 0x0000000203107224 */ /* 0x000fc600078e02ff */
[----:B------:R-:W-:Y:S02]  /*0230*/  IMAD.MOV R17, RZ, RZ, -R17 ;  /* 0x000000ffff117224 */ /* 0x000fe400078e0a11 */
[----:B------:R-:W-:-:S03]  /*0240*/  IMAD R19, R16, R3, RZ ;  /* 0x0000000310137224 */ /* 0x000fc600078e02ff */
[----:B------:R-:W-:Y:S01]  /*0250*/  ISETP.GE.AND P0, PT, R17, RZ, PT ;  /* 0x000000ff1100720c */ /* 0x000fe20003f06270 */
[----:B0-----:R-:W-:-:S12]  /*0260*/  IMAD.WIDE.U32 R28, R19, 0x8, R28 ;  /* 0x00000008131c7825 */ /* 0x001fd800078e001c */
[----:B------:R-:W-:Y:S05]  /*0270*/  @P0 BRA `(.L_x_4) ;  /* 0x0000000c00b00947 */ /* 0x000fea0003800000 */
[----:B------:R-:W-:Y:S02]  /*0280*/  IADD3 R16, PT, PT, -R17, RZ, RZ ;  /* 0x000000ff11107210 */ /* 0x000fe40007ffe1ff */
[----:B------:R-:W-:Y:S02]  /*0290*/  PLOP3.LUT P0, PT, PT, PT, PT, 0x80, 0x8 ;  /* 0x000000000008781c */ /* 0x000fe40003f0f070 */
[----:B------:R-:W-:-:S13]  /*02a0*/  ISETP.GT.AND P2, PT, R16, 0xc, PT ;  /* 0x0000000c1000780c */ /* 0x000fda0003f44270 */
[----:B------:R-:W-:Y:S05]  /*02b0*/  @!P2 BRA `(.L_x_5) ;  /* 0x000000080058a947 */ /* 0x000fea0003800000 */
[----:B------:R-:W-:Y:S01]  /*02c0*/  PLOP3.LUT P0, PT, PT, PT, PT, 0x8, 0x80 ;  /* 0x000000000080781c */ /* 0x000fe20003f0e170 */
[C---:B------:R-:W-:Y:S01]  /*02d0*/  IMAD.IADD R16, R3.reuse, 0x1, R18 ;  /* 0x0000000103107824 */ /* 0x040fe200078e0212 */
[----:B------:R-:W-:-:S11]  /*02e0*/  LOP3.LUT R0, R3, 0x7fc, RZ, 0xc0, !PT ;  /* 0x000007fc03007812 */ /* 0x000fd600078ec0ff */
.L_x_6:
[----:B0-----:R-:W-:-:S04]  /*02f0*/  IADD3 R34, P2, PT, R8, R28, RZ ;  /* 0x0000001c08227210 */ /* 0x001fc80007f5e0ff */
[----:B------:R-:W-:-:S05]  /*0300*/  IADD3.X R35, PT, PT, R9, R29, RZ, P2, !PT ;  /* 0x0000001d09237210 */ /* 0x000fca00017fe4ff */
[----:B------:R-:W2:Y:S04]  /*0310*/  LDG.E.64 R26, desc[UR4][R34.64+0x8] ;  /* 0x00000804221a7981 */ /* 0x000ea8000c1e1b00 */
[----:B------:R-:W3:Y:S01]  /*0320*/  LDG.E.64 R30, desc[UR4][R34.64] ;  /* 0x00000004221e7981 */ /* 0x000ee2000c1e1b00 */
[----:B------:R-:W-:-:S05]  /*0330*/  IADD3 R18, P2, PT, R10, R28, RZ ;  /* 0x0000001c0a127210 */ /* 0x000fca0007f5e0ff */
[--C-:B------:R-:W-:Y:S02]  /*0340*/  IMAD.X R19, R11, 0x1, R29.reuse, P2 ;  /* 0x000000010b137824 */ /* 0x100fe400010e061d */
[----:B------:R-:W-:Y:S01]  /*0350*/  IMAD.WIDE.U32 R20, R16, 0x8, R28 ;  /* 0x0000000810147825 */ /* 0x000fe200078e001c */
[----:B--2---:R-:W0:Y:S01]  /*0360*/  F2I.F64.TRUNC R26, R26 ;  /* 0x0000001a001a7311 */ /* 0x004e22000030d100 */
[----:B---3--:R-:W-:Y:S07]  /*0370*/  STG.E.64 desc[UR4][R34.64+0x8], R30 ;  /* 0x0000081e22007986 */ /* 0x008fee000c101b04 */
[----:B0-----:R-:W0:Y:S02]  /*0380*/  I2F.F64 R36, R26 ;  /* 0x0000001a00247312 */ /* 0x001e240000201c00 */
[----:B0-----:R0:W-:Y:S04]  /*0390*/  STG.E.64 desc[UR4][R34.64], R36 ;  /* 0x0000002422007986 */ /* 0x0011e8000c101b04 */
[----:B------:R-:W2:Y:S04]  /*03a0*/  LDG.E.64 R24, desc[UR4][R18.64+0x8] ;  /* 0x0000080412187981 */ /* 0x000ea8000c1e1b00 */
[----:B------:R-:W3:Y:S01]  /*03b0*/  LDG.E.64 R22, desc[UR4][R20.64] ;  /* 0x0000000414167981 */ /* 0x000ee2000c1e1b00 */
[----:B------:R-:W-:-:S04]  /*03c0*/  IADD3 R26, P2, PT, R12, R28, RZ ;  /* 0x0000001c0c1a7210 */ /* 0x000fc80007f5e0ff */
[----:B------:R-:W-:Y:S01]  /*03d0*/  IADD3.X R27, PT, PT, R13, R29, RZ, P2, !PT ;  /* 0x0000001d0d1b7210 */ /* 0x000fe200017fe4ff */
[----:B0-----:R-:W-:Y:S01]  /*03e0*/  IMAD.WIDE.U32 R36, R5, 0x8, R28 ;  /* 0x0000000805247825 */ /* 0x001fe200078e001c */
[----:B--2---:R-:W0:Y:S01]  /*03f0*/  F2I.F64.TRUNC R24, R24 ;  /* 0x0000001800187311 */ /* 0x004e22000030d100 */
[----:B---3--:R1:W-:Y:S07]  /*0400*/  STG.E.64 desc[UR4][R18.64+0x8], R22 ;  /* 0x0000081612007986 */ /* 0x0083ee000c101b04 */
[----:B0-----:R-:W0:Y:S02]  /*0410*/  I2F.F64 R24, R24 ;  /* 0x0000001800187312 */ /* 0x001e240000201c00 */
[----:B0-----:R0:W-:Y:S04]  /*0420*/  STG.E.64 desc[UR4][R20.64], R24 ;  /* 0x0000001814007986 */ /* 0x0011e8000c101b04 */
[----:B------:R-:W2:Y:S04]  /*0430*/  LDG.E.64 R34, desc[UR4][R26.64+0x8] ;  /* 0x000008041a227981 */ /* 0x000ea8000c1e1b00 */
[----:B------:R-:W3:Y:S01]  /*0440*/  LDG.E.64 R30, desc[UR4][R36.64] ;  /* 0x00000004241e7981 */ /* 0x000ee2000c1e1b00 */
[----:B-1----:R-:W-:-:S05]  /*0450*/  IADD3 R18, P2, PT, R14, R28, RZ ;  /* 0x0000001c0e127210 */ /* 0x002fca0007f5e0ff */
[--C-:B------:R-:W-:Y:S01]  /*0460*/  IMAD.X R19, R15, 0x1, R29.reuse, P2 ;  /* 0x000000010f137824 */ /* 0x100fe200010e061d */
[----:B--2---:R-:W1:Y:S01]  /*0470*/  F2I.F64.TRUNC R34, R34 ;  /* 0x0000002200227311 */ /* 0x004e62000030d100 */
[----:B---3--:R2:W-:Y:S07]  /*0480*/  STG.E.64 desc[UR4][R26.64+0x8], R30 ;  /* 0x0000081e1a007986 */ /* 0x0085ee000c101b04 */
[----:B-1----:R-:W1:Y:S02]  /*0490*/  I2F.F64 R34, R34 ;  /* 0x0000002200227312 */ /* 0x002e640000201c00 */
[----:B-1----:R1:W-:Y:S04]  /*04a0*/  STG.E.64 desc[UR4][R36.64], R34 ;  /* 0x0000002224007986 */ /* 0x0023e8000c101b04 */
[----:B0-----:R-:W3:Y:S01]  /*04b0*/  LDG.E.64 R24, desc[UR4][R18.64+0x8] ;  /* 0x0000080412187981 */ /* 0x001ee2000c1e1b00 */
[----:B--2---:R-:W-:-:S05]  /*04c0*/  IMAD.WIDE.U32 R30, R32, 0x8, R28 ;  /* 0x00000008201e7825 */ /* 0x004fca00078e001c */
[----:B------:R-:W2:Y:S01]  /*04d0*/  LDG.E.64 R20, desc[UR4][R30.64] ;  /* 0x000000041e147981 */ /* 0x000ea2000c1e1b00 */
[----:B------:R-:W-:-:S03]  /*04e0*/  IMAD.WIDE.U32 R28, R3, 0x20, R28 ;  /* 0x00000020031c7825 */ /* 0x000fc600078e001c */
[----:B------:R-:W-:-:S04]  /*04f0*/  IADD3 R22, P2, PT, R8, R28, RZ ;  /* 0x0000001c08167210 */ /* 0x000fc80007f5e0ff */
[----:B------:R-:W-:Y:S01]  /*0500*/  IADD3.X R23, PT, PT, R9, R29, RZ, P2, !PT ;  /* 0x0000001d09177210 */ /* 0x000fe200017fe4ff */
[----:B---3--:R-:W0:Y:S01]  /*0510*/  F2I.F64.TRUNC R33, R24 ;  /* 0x0000001800217311 */ /* 0x008e22000030d100 */
[----:B--2---:R-:W-:Y:S07]  /*0520*/  STG.E.64 desc[UR4][R18.64+0x8], R20 ;  /* 0x0000081412007986 */ /* 0x004fee000c101b04 */
[----:B0-----:R-:W0:Y:S02]  /*0530*/  I2F.F64 R26, R33 ;  /* 0x00000021001a7312 */ /* 0x001e240000201c00 */
[----:B0-----:R0:W-:Y:S04]  /*0540*/  STG.E.64 desc[UR4][R30.64], R26 ;  /* 0x0000001a1e007986 */ /* 0x0011e8000c101b04 */
[----:B-1----:R-:W2:Y:S04]  /*0550*/  LDG.E.64 R36, desc[UR4][R22.64+0x8] ;  /* 0x0000080416247981 */ /* 0x002ea8000c1e1b00 */
[----:B------:R-:W3:Y:S01]  /*0560*/  LDG.E.64 R34, desc[UR4][R22.64] ;  /* 0x0000000416227981 */ /* 0x000ee2000c1e1b00 */
[----:B------:R-:W-:-:S05]  /*0570*/  IADD3 R24, P2, PT, R10, R28, RZ ;  /* 0x0000001c0a187210 */ /* 0x000fca0007f5e0ff */
[--C-:B------:R-:W-:Y:S01]  /*0580*/  IMAD.X R25, R11, 0x1, R29.reuse, P2 ;  /* 0x000000010b197824 */ /* 0x100fe200010e061d */
[----:B--2---:R-:W0:Y:S01]  /*0590*/  F2I.F64.TRUNC R36, R36 ;  /* 0x0000002400247311 */ /* 0x004e22000030d100 */
[----:B---3--:R-:W-:Y:S07]  /*05a0*/  STG.E.64 desc[UR4][R22.64+0x8], R34 ;  /* 0x0000082216007986 */ /* 0x008fee000c101b04 */
[----:B0-----:R-:W0:Y:S02]  /*05b0*/  I2F.F64 R26, R36 ;  /* 0x00000024001a7312 */ /* 0x001e240000201c00 */
[----:B0-----:R0:W-:Y:S04]  /*05c0*/  STG.E.64 desc[UR4][R22.64], R26 ;  /* 0x0000001a16007986 */ /* 0x0011e8000c101b04 */
[----:B------:R-:W2:Y:S01]  /*05d0*/  LDG.E.64 R30, desc[UR4][R24.64+0x8] ;  /* 0x00000804181e7981 */ /* 0x000ea2000c1e1b00 */
[----:B------:R-:W-:-:S05]  /*05e0*/  IMAD.WIDE.U32 R36, R16, 0x8, R28 ;  /* 0x0000000810247825 */ /* 0x000fca00078e001c */
        /* <DEDUP_REMOVED lines=8> */
[----:B-1----:R-:W2:Y:S04]  /*0670*/  LDG.E.64 R18, desc[UR4][R20.64+0x8] ;  /* 0x0000080414127981 */ /* 0x002ea8000c1e1b00 */
[----:B------:R-:W3:Y:S01]  /*0680*/  LDG.E.64 R34, desc[UR4][R26.64] ;  /* 0x000000041a227981 */ /* 0x000ee2000c1e1b00 */
[----:B------:R-:W-:-:S05]  /*0690*/  IADD3 R22, P2, PT, R14, R28, RZ ;  /* 0x0000001c0e167210 */ /* 0x000fca0007f5e0ff */
[--C-:B------:R-:W-:Y:S02]  /*06a0*/  IMAD.X R23, R15, 0x1, R29.reuse, P2 ;  /* 0x000000010f177824 */ /* 0x100fe400010e061d */
[--C-:B0-----:R-:W-:Y:S01]  /*06b0*/  IMAD.WIDE.U32 R30, R32, 0x8, R28.reuse ;  /* 0x00000008201e7825 */ /* 0x101fe200078e001c */
[----:B--2---:R-:W0:Y:S01]  /*06c0*/  F2I.F64.TRUNC R33, R18 ;  /* 0x0000001200217311 */ /* 0x004e22000030d100 */
[----:B---3--:R1:W-:Y:S07]  /*06d0*/  STG.E.64 desc[UR4][R20.64+0x8], R34 ;  /* 0x0000082214007986 */ /* 0x0083ee000c101b04 */
[----:B0-----:R-:W0:Y:S02]  /*06e0*/  I2F.F64 R36, R33 ;  /* 0x0000002100247312 */ /* 0x001e240000201c00 */
[----:B0-----:R0:W-:Y:S04]  /*06f0*/  STG.E.64 desc[UR4][R26.64], R36 ;  /* 0x000000241a007986 */ /* 0x0011e8000c101b04 */
[----:B-1----:R-:W2:Y:S04]  /*0700*/  LDG.E.64 R34, desc[UR4][R22.64+0x8] ;  /* 0x0000080416227981 */ /* 0x002ea8000c1e1b00 */
[----:B------:R-:W3:Y:S01]  /*0710*/  LDG.E.64 R24, desc[UR4][R30.64] ;  /* 0x000000041e187981 */ /* 0x000ee2000c1e1b00 */
[----:B------:R-:W-:-:S03]  /*0720*/  IMAD.WIDE.U32 R28, R3, 0x20, R28 ;  /* 0x00000020031c7825 */ /* 0x000fc600078e001c */
[----:B------:R-:W-:-:S04]  /*0730*/  IADD3 R18, P2, PT, R8, R28, RZ ;  /* 0x0000001c08127210 */ /* 0x000fc80007f5e0ff */
[----:B------:R-:W-:Y:S01]  /*0740*/  IADD3.X R19, PT, PT, R9, R29, RZ, P2, !PT ;  /* 0x0000001d09137210 */ /* 0x000fe200017fe4ff */
[----:B--2---:R-:W0:Y:S01]  /*0750*/  F2I.F64.TRUNC R33, R34 ;  /* 0x0000002200217311 */ /* 0x004e22000030d100 */
[----:B---3--:R-:W-:Y:S07]  /*0760*/  STG.E.64 desc[UR4][R22.64+0x8], R24 ;  /* 0x0000081816007986 */ /* 0x008fee000c101b04 */
[----:B0-----:R-:W0:Y:S02]  /*0770*/  I2F.F64 R26, R33 ;  /* 0x00000021001a7312 */ /* 0x001e240000201c00 */
[----:B0-----:R0:W-:Y:S04]  /*0780*/  STG.E.64 desc[UR4][R30.64], R26 ;  /* 0x0000001a1e007986 */ /* 0x0011e8000c101b04 */
[----:B------:R-:W2:Y:S04]  /*0790*/  LDG.E.64 R36, desc[UR4][R18.64+0x8] ;  /* 0x0000080412247981 */ /* 0x000ea8000c1e1b00 */
[----:B0-----:R-:W3:Y:S01]  /*07a0*/  LDG.E.64 R26, desc[UR4][R18.64] ;  /* 0x00000004121a7981 */ /* 0x001ee2000c1e1b00 */
[----:B------:R-:W-:-:S05]  /*07b0*/  IADD3 R20, P2, PT, R10, R28, RZ ;  /* 0x0000001c0a147210 */ /* 0x000fca0007f5e0ff */
[--C-:B------:R-:W-:Y:S01]  /*07c0*/  IMAD.X R21, R11, 0x1, R29.reuse, P2 ;  /* 0x000000010b157824 */ /* 0x100fe200010e061d */
[----:B--2---:R-:W0:Y:S01]  /*07d0*/  F2I.F64.TRUNC R36, R36 ;  /* 0x0000002400247311 */ /* 0x004e22000030d100 */
[----:B---3--:R1:W-:Y:S07]  /*07e0*/  STG.E.64 desc[UR4][R18.64+0x8], R26 ;  /* 0x0000081a12007986 */ /* 0x0083ee000c101b04 */
[----:B0-----:R-:W0:Y:S02]  /*07f0*/  I2F.F64 R30, R36 ;  /* 0x00000024001e7312 */ /* 0x001e240000201c00 */
[----:B0-----:R-:W-:Y:S04]  /*0800*/  STG.E.64 desc[UR4][R18.64], R30 ;  /* 0x0000001e12007986 */ /* 0x001fe8000c101b04 */
[----:B------:R-:W2:Y:S01]  /*0810*/  LDG.E.64 R34, desc[UR4][R20.64+0x8] ;  /* 0x0000080414227981 */ /* 0x000ea2000c1e1b00 */
[----:B------:R-:W-:-:S05]  /*0820*/  IMAD.WIDE.U32 R36, R16, 0x8, R28 ;  /* 0x0000000810247825 */ /* 0x000fca00078e001c */
[----:B------:R-:W3:Y:S01]  /*0830*/  LDG.E.64 R22, desc[UR4][R36.64] ;  /* 0x0000000424167981 */ /* 0x000ee2000c1e1b00 */
[----:B------:R-:W-:-:S04]  /*0840*/  IADD3 R24, P2, PT, R12, R28, RZ ;  /* 0x0000001c0c187210 */ /* 0x000fc80007f5e0ff */
[----:B------:R-:W-:Y:S01]  /*0850*/  IADD3.X R25, PT, PT, R13, R29, RZ, P2, !PT ;  /* 0x0000001d0d197210 */ /* 0x000fe200017fe4ff */
[----:B-1----:R-:W-:Y:S01]  /*0860*/  IMAD.WIDE.U32 R26, R5, 0x8, R28 ;  /* 0x00000008051a7825 */ /* 0x002fe200078e001c */
        /* <DEDUP_REMOVED lines=19> */
[----:B---3--:R1:W-:Y:S07]  /*09a0*/  STG.E.64 desc[UR4][R18.64+0x8], R22 ;  /* 0x0000081612007986 */ /* 0x0083ee000c101b04 */
[----:B0-----:R-:W0:Y:S02]  /*09b0*/  I2F.F64 R26, R33 ;  /* 0x00000021001a7312 */ /* 0x001e240000201c00 */
[----:B0-----:R0:W-:Y:S04]  /*09c0*/  STG.E.64 desc[UR4][R34.64], R26 ;  /* 0x0000001a22007986 */ /* 0x0011e8000c101b04 */
[----:B------:R-:W2:Y:S04]  /*09d0*/  LDG.E.64 R24, desc[UR4][R20.64+0x8] ;  /* 0x0000080414187981 */ /* 0x000ea8000c1e1b00 */
[----:B-1----:R-:W3:Y:S01]  /*09e0*/  LDG.E.64 R22, desc[UR4][R20.64] ;  /* 0x0000000414167981 */ /* 0x002ee2000c1e1b00 */
        /* <DEDUP_REMOVED lines=20> */
[--C-:B------:R-:W-:Y:S01]  /*0b30*/  IMAD.WIDE.U32 R30, R32, 0x8, R28.reuse ;  /* 0x00000008201e7825 */ /* 0x100fe200078e001c */
[----:B--2---:R-:W0:Y:S01]  /*0b40*/  F2I.F64.TRUNC R33, R34 ;  /* 0x0000002200217311 */ /* 0x004e22000030d100 */
[----:B---3--:R1:W-:Y:S07]  /*0b50*/  STG.E.64 desc[UR4][R18.64+0x8], R22 ;  /* 0x0000081612007986 */ /* 0x0083ee000c101b04 */
[----:B0-----:R-:W0:Y:S02]  /*0b60*/  I2F.F64 R24, R33 ;  /* 0x0000002100187312 */ /* 0x001e240000201c00 */
[----:B0-----:R0:W-:Y:S04]  /*0b70*/  STG.E.64 desc[UR4][R20.64], R24 ;  /* 0x0000001814007986 */ /* 0x0011e8000c101b04 */
[----:B-1----:R-:W2:Y:S04]  /*0b80*/  LDG.E.64 R22, desc[UR4][R26.64+0x8] ;  /* 0x000008041a167981 */ /* 0x002ea8000c1e1b00 */
[----:B------:R-:W3:Y:S01]  /*0b90*/  LDG.E.64 R34, desc[UR4][R30.64] ;  /* 0x000000041e227981 */ /* 0x000ee2000c1e1b00 */
[----:B------:R-:W-:Y:S01]  /*0ba0*/  IADD3 R17, PT, PT, R17, 0x10, RZ ;  /* 0x0000001011117810 */ /* 0x000fe20007ffe0ff */
[----:B------:R-:W-:-:S03]  /*0bb0*/  IMAD.WIDE.U32 R28, R3, 0x20, R28 ;  /* 0x00000020031c7825 */ /* 0x000fc600078e001c */
[----:B------:R-:W-:Y:S01]  /*0bc0*/  ISETP.GE.AND P2, PT, R17, -0xc, PT ;  /* 0xfffffff41100780c */ /* 0x000fe20003f46270 */
[----:B--2---:R-:W1:Y:S01]  /*0bd0*/  F2I.F64.TRUNC R36, R22 ;  /* 0x0000001600247311 */ /* 0x004e62000030d100 */
[----:B---3--:R0:W-:Y:S07]  /*0be0*/  STG.E.64 desc[UR4][R26.64+0x8], R34 ;  /* 0x000008221a007986 */ /* 0x0081ee000c101b04 */
[----:B-1----:R-:W1:Y:S02]  /*0bf0*/  I2F.F64 R36, R36 ;  /* 0x0000002400247312 */ /* 0x002e640000201c00 */
[----:B-1----:R0:W-:Y:S02]  /*0c00*/  STG.E.64 desc[UR4][R30.64], R36 ;  /* 0x000000241e007986 */ /* 0x0021e4000c101b04 */
[----:B------:R-:W-:Y:S05]  /*0c10*/  @!P2 BRA `(.L_x_6) ;  /* 0xfffffff400b4a947 */ /* 0x000fea000383ffff */
.L_x_5:
[----:B------:R-:W-:-:S05]  /*0c20*/  IMAD.MOV R16, RZ, RZ, -R17 ;  /* 0x000000ffff107224 */ /* 0x000fca00078e0a11 */
[----:B------:R-:W-:-:S13]  /*0c30*/  ISETP.GT.AND P2, PT, R16, 0x4, PT ;  /* 0x000000041000780c */ /* 0x000fda0003f44270 */
[----:B------:R-:W-:Y:S05]  /*0c40*/  @!P2 BRA `(.L_x_7) ;  /* 0x000000040034a947 */ /* 0x000fea0003800000 */
[----:B0-----:R-:W-:-:S04]  /*0c50*/  IADD3 R34, P0, PT, R8, R28, RZ ;  /* 0x0000001c08227210 */ /* 0x001fc80007f1e0ff */
[----:B------:R-:W-:-:S05]  /*0c60*/  IADD3.X R35, PT, PT, R9, R29, RZ, P0, !PT ;  /* 0x0000001d09237210 */ /* 0x000fca00007fe4ff */
[----:B------:R-:W2:Y:S04]  /*0c70*/  LDG.E.64 R18, desc[UR4][R34.64+0x8] ;  /* 0x0000080422127981 */ /* 0x000ea8000c1e1b00 */
[----:B------:R-:W3:Y:S01]  /*0c80*/  LDG.E.64 R22, desc[UR4][R34.64] ;  /* 0x0000000422167981 */ /* 0x000ee2000c1e1b00 */
[----:B------:R-:W-:Y:S01]  /*0c90*/  IADD3 R24, P0, PT, R10, R28, RZ ;  /* 0x0000001c0a187210 */ /* 0x000fe20007f1e0ff */
[----:B------:R-:W0:Y:S04]  /*0ca0*/  S2R R0, SR_TID.X ;  /* 0x0000000000007919 */ /* 0x000e280000002100 */
[----:B------:R-:W-:Y:S01]  /*0cb0*/  IMAD.X R25, R11, 0x1, R29, P0 ;  /* 0x000000010b197824 */ /* 0x000fe200000e061d */
[----:B0-----:R-:W-:-:S05]  /*0cc0*/  IADD3 R21, PT, PT, R3, R0, RZ ;  /* 0x0000000003157210 */ /* 0x001fca0007ffe0ff */
[----:B------:R-:W-:Y:S01]  /*0cd0*/  IMAD.WIDE.U32 R26, R21, 0x8, R28 ;  /* 0x00000008151a7825 */ /* 0x000fe200078e001c */
        /* <DEDUP_REMOVED lines=8> */
[----:B0-----:R-:W-:Y:S01]  /*0d60*/  IMAD.WIDE.U32 R34, R5, 0x8, R28 ;  /* 0x0000000805227825 */ /* 0x001fe200078e001c */
[----:B--2---:R-:W0:Y:S01]  /*0d70*/  F2I.F64.TRUNC R0, R22 ;  /* 0x0000001600007311 */ /* 0x004e22000030d100 */
[----:B---3--:R1:W-:Y:S07]  /*0d80*/  STG.E.64 desc[UR4][R24.64+0x8], R30 ;  /* 0x0000081e18007986 */ /* 0x0083ee000c101b04 */
[----:B0-----:R-:W0:Y:S02]  /*0d90*/  I2F.F64 R36, R0 ;  /* 0x0000000000247312 */ /* 0x001e240000201c00 */
[----:B0-----:R0:W-:Y:S04]  /*0da0*/  STG.E.64 desc[UR4][R26.64], R36 ;  /* 0x000000241a007986 */ /* 0x0011e8000c101b04 */
[----:B-1----:R-:W2:Y:S04]  /*0db0*/  LDG.E.64 R24, desc[UR4][R18.64+0x8] ;  /* 0x0000080412187981 */ /* 0x002ea8000c1e1b00 */
[----:B0-----:R-:W3:Y:S01]  /*0dc0*/  LDG.E.64 R36, desc[UR4][R34.64] ;  /* 0x0000000422247981 */ /* 0x001ee2000c1e1b00 */
[----:B------:R-:W-:-:S04]  /*0dd0*/  IADD3 R22, P0, PT, R14, R28, RZ ;  /* 0x0000001c0e167210 */ /* 0x000fc80007f1e0ff */
[----:B------:R-:W-:Y:S01]  /*0de0*/  IADD3.X R23, PT, PT, R15, R29, RZ, P0, !PT ;  /* 0x0000001d0f177210 */ /* 0x000fe200007fe4ff */
[----:B--2---:R-:W0:Y:S01]  /*0df0*/  F2I.F64.TRUNC R16, R24 ;  /* 0x0000001800107311 */ /* 0x004e22000030d100 */
[----:B---3--:R1:W-:Y:S07]  /*0e00*/  STG.E.64 desc[UR4][R18.64+0x8], R36 ;  /* 0x0000082412007986 */ /* 0x0083ee000c101b04 */
[----:B0-----:R-:W0:Y:S02]  /*0e10*/  I2F.F64 R26, R16 ;  /* 0x00000010001a7312 */ /* 0x001e240000201c00 */
[----:B0-----:R0:W-:Y:S04]  /*0e20*/  STG.E.64 desc[UR4][R34.64], R26 ;  /* 0x0000001a22007986 */ /* 0x0011e8000c101b04 */
[----:B-1----:R-:W2:Y:S01]  /*0e30*/  LDG.E.64 R18, desc[UR4][R22.64+0x8] ;  /* 0x0000080416127981 */ /* 0x002ea2000c1e1b00 */
[----:B0-----:R-:W-:-:S05]  /*0e40*/  IMAD.WIDE.U32 R26, R32, 0x8, R28 ;  /* 0x00000008201a7825 */ /* 0x001fca00078e001c */
[----:B------:R-:W3:Y:S01]  /*0e50*/  LDG.E.64 R30, desc[UR4][R26.64] ;  /* 0x000000041a1e7981 */ /* 0x000ee2000c1e1b00 */
[----:B------:R-:W-:-:S03]  /*0e60*/  IMAD.WIDE.U32 R28, R3, 0x20, R28 ;  /* 0x00000020031c7825 */ /* 0x000fc600078e001c */
[----:B------:R-:W-:-:S05]  /*0e70*/  IADD3 R24, P0, PT, R8, R28, RZ ;  /* 0x0000001c08187210 */ /* 0x000fca0007f1e0ff */
[----:B------:R-:W-:Y:S01]  /*0e80*/  IMAD.X R25, R9, 0x1, R29, P0 ;  /* 0x0000000109197824 */ /* 0x000fe200000e061d */
[----:B--2---:R-:W0:Y:S08]  /*0e90*/  F2I.F64.TRUNC R0, R18 ;  /* 0x0000001200007311 */ /* 0x004e30000030d100 */
[----:B0-----:R-:W0:Y:S01]  /*0ea0*/  I2F.F64 R36, R0 ;  /* 0x0000000000247312 */ /* 0x001e220000201c00 */
[----:B---3--:R-:W-:Y:S04]  /*0eb0*/  STG.E.64 desc[UR4][R22.64+0x8], R30 ;  /* 0x0000081e16007986 */ /* 0x008fe8000c101b04 */
[----:B0-----:R0:W-:Y:S04]  /*0ec0*/  STG.E.64 desc[UR4][R26.64], R36 ;  /* 0x000000241a007986 */ /* 0x0011e8000c101b04 */
[----:B------:R-:W2:Y:S04]  /*0ed0*/  LDG.E.64 R34, desc[UR4][R24.64] ;  /* 0x0000000418227981 */ /* 0x000ea8000c1e1b00 */
[----:B0-----:R-:W3:Y:S01]  /*0ee0*/  LDG.E.64 R36, desc[UR4][R24.64+0x8] ;  /* 0x0000080418247981 */ /* 0x001ee2000c1e1b00 */
[----:B------:R-:W-:-:S04]  /*0ef0*/  IADD3 R18, P0, PT, R10, R28, RZ ;  /* 0x0000001c0a127210 */ /* 0x000fc80007f1e0ff */
[----:B------:R-:W-:Y:S01]  /*0f00*/  IADD3.X R19, PT, PT, R11, R29, RZ, P0, !PT ;  /* 0x0000001d0b137210 */ /* 0x000fe200007fe4ff */
[----:B------:R-:W-:Y:S01]  /*0f10*/  IMAD.WIDE.U32 R30, R21, 0x8, R28 ;  /* 0x00000008151e7825 */ /* 0x000fe200078e001c */
[----:B---3--:R-:W0:Y:S08]  /*0f20*/  F2I.F64.TRUNC R16, R36 ;  /* 0x0000002400107311 */ /* 0x008e30000030d100 */
[----:B0-----:R-:W0:Y:S01]  /*0f30*/  I2F.F64 R22, R16 ;  /* 0x0000001000167312 */ /* 0x001e220000201c00 */
[----:B--2---:R1:W-:Y:S04]  /*0f40*/  STG.E.64 desc[UR4][R24.64+0x8], R34 ;  /* 0x0000082218007986 */ /* 0x0043e8000c101b04 */
[----:B0-----:R-:W-:Y:S04]  /*0f50*/  STG.E.64 desc[UR4][R24.64], R22 ;  /* 0x0000001618007986 */ /* 0x001fe8000c101b04 */
[----:B-1----:R-:W2:Y:S04]  /*0f60*/  LDG.E.64 R34, desc[UR4][R18.64+0x8] ;  /* 0x0000080412227981 */ /* 0x002ea8000c1e1b00 */
[----:B------:R-:W3:Y:S01]  /*0f70*/  LDG.E.64 R26, desc[UR4][R30.64] ;  /* 0x000000041e1a7981 */ /* 0x000ee2000c1e1b00 */
[----:B------:R-:W-:-:S05]  /*0f80*/  IADD3 R20, P0, PT, R12, R28, RZ ;  /* 0x0000001c0c147210 */ /* 0x000fca0007f1e0ff */
[--C-:B------:R-:W-:Y:S01]  /*0f90*/  IMAD.X R21, R13, 0x1, R29.reuse, P0 ;  /* 0x000000010d157824 */ /* 0x100fe200000e061d */
[----:B--2---:R-:W0:Y:S08]  /*0fa0*/  F2I.F64.TRUNC R0, R34 ;  /* 0x0000002200007311 */ /* 0x004e30000030d100 */
[----:B0-----:R-:W0:Y:S01]  /*0fb0*/  I2F.F64 R36, R0 ;  /* 0x0000000000247312 */ /* 0x001e220000201c00 */
[----:B---3--:R1:W-:Y:S04]  /*0fc0*/  STG.E.64 desc[UR4][R18.64+0x8], R26 ;  /* 0x0000081a12007986 */ /* 0x0083e8000c101b04 */
[----:B0-----:R0:W-:Y:S04]  /*0fd0*/  STG.E.64 desc[UR4][R30.64], R36 ;  /* 0x000000241e007986 */ /* 0x0011e8000c101b04 */
[----:B-1----:R-:W2:Y:S01]  /*0fe0*/  LDG.E.64 R26, desc[UR4][R20.64+0x8] ;  /* 0x00000804141a7981 */ /* 0x002ea2000c1e1b00 */
[----:B------:R-:W-:-:S05]  /*0ff0*/  IMAD.WIDE.U32 R34, R5, 0x8, R28 ;  /* 0x0000000805227825 */ /* 0x000fca00078e001c */
[----:B------:R-:W3:Y:S01]  /*1000*/  LDG.E.64 R24, desc[UR4][R34.64] ;  /* 0x0000000422187981 */ /* 0x000ee2000c1e1b00 */
[----:B------:R-:W-:-:S04]  /*1010*/  IADD3 R22, P0, PT, R14, R28, RZ ;  /* 0x0000001c0e167210 */ /* 0x000fc80007f1e0ff */
[----:B------:R-:W-:Y:S01]  /*1020*/  IADD3.X R23, PT, PT, R15, R29, RZ, P0, !PT ;  /* 0x0000001d0f177210 */ /* 0x000fe200007fe4ff */
[--C-:B0-----:R-:W-:Y:S01]  /*1030*/  IMAD.WIDE.U32 R30, R32, 0x8, R28.reuse ;  /* 0x00000008201e7825 */ /* 0x101fe200078e001c */
[----:B--2---:R-:W0:Y:S08]  /*1040*/  F2I.F64.TRUNC R16, R26 ;  /* 0x0000001a00107311 */ /* 0x004e30000030d100 */
[----:B0-----:R-:W0:Y:S01]  /*1050*/  I2F.F64 R18, R16 ;  /* 0x0000001000127312 */ /* 0x001e220000201c00 */
[----:B---3--:R-:W-:Y:S04]  /*1060*/  STG.E.64 desc[UR4][R20.64+0x8], R24 ;  /* 0x0000081814007986 */ /* 0x008fe8000c101b04 */
[----:B0-----:R0:W-:Y:S04]  /*1070*/  STG.E.64 desc[UR4][R34.64], R18 ;  /* 0x0000001222007986 */ /* 0x0011e8000c101b04 */
[----:B------:R-:W2:Y:S04]  /*1080*/  LDG.E.64 R26, desc[UR4][R22.64+0x8] ;  /* 0x00000804161a7981 */ /* 0x000ea8000c1e1b00 */
[----:B------:R-:W3:Y:S01]  /*1090*/  LDG.E.64 R36, desc[UR4][R30.64] ;  /* 0x000000041e247981 */ /* 0x000ee2000c1e1b00 */
[----:B------:R-:W-:Y:S01]  /*10a0*/  PLOP3.LUT P0, PT, PT, PT, PT, 0x8, 0x80 ;  /* 0x000000000080781c */ /* 0x000fe20003f0e170 */
[----:B------:R-:W-:Y:S01]  /*10b0*/  VIADD R17, R17, 0x8 ;  /* 0x0000000811117836 */ /* 0x000fe20000000000 */
[C---:B------:R-:W-:Y:S01]  /*10c0*/  LOP3.LUT R0, R3.reuse, 0x7fc, RZ, 0xc0, !PT ;  /* 0x000007fc03007812 */ /* 0x040fe200078ec0ff */
[----:B------:R-:W-:Y:S01]  /*10d0*/  IMAD.WIDE.U32 R28, R3, 0x20, R28 ;  /* 0x00000020031c7825 */ /* 0x000fe200078e001c */
[----:B--2---:R-:W0:Y:S08]  /*10e0*/  F2I.F64.TRUNC R33, R26 ;  /* 0x0000001a00217311 */ /* 0x004e30000030d100 */
[----:B0-----:R-:W0:Y:S01]  /*10f0*/  I2F.F64 R18, R33 ;  /* 0x0000002100127312 */ /* 0x001e220000201c00 */
[----:B---3--:R1:W-:Y:S04]  /*1100*/  STG.E.64 desc[UR4][R22.64+0x8], R36 ;  /* 0x0000082416007986 */ /* 0x0083e8000c101b04 */
[----:B0-----:R1:W-:Y:S02]  /*1110*/  STG.E.64 desc[UR4][R30.64], R18 ;  /* 0x000000121e007986 */ /* 0x0013e4000c101b04 */
.L_x_7:
[----:B------:R-:W-:-:S13]  /*1120*/  ISETP.NE.OR P0, PT, R17, RZ, P0 ;  /* 0x000000ff1100720c */ /* 0x000fda0000705670 */
[----:B------:R-:W-:Y:S05]  /*1130*/  @!P0 BRA `(.L_x_3) ;  /* 0x0000000000a88947 */ /* 0x000fea0003800000 */
.L_x_4:
[----:B------:R-:W0:Y:S02]  /*1140*/  S2R R0, SR_TID.X ;  /* 0x0000000000007919 */ /* 0x000e240000002100 */
[----:B01----:R-:W-:-:S07]  /*1150*/  IADD3 R31, PT, PT, R3, R0, RZ ;  /* 0x00000000031f7210 */ /* 0x003fce0007ffe0ff */
.L_x_8:
[----:B0-----:R-:W-:-:S05]  /*1160*/  IADD3 R36, P0, PT, R8, R28, RZ ;  /* 0x0000001c08247210 */ /* 0x001fca0007f1e0ff */
[----:B------:R-:W-:-:S05]  /*1170*/  IMAD.X R37, R9, 0x1, R29, P0 ;  /* 0x0000000109257824 */ /* 0x000fca00000e061d */
[----:B------:R-:W2:Y:S04]  /*1180*/  LDG.E.64 R24, desc[UR4][R36.64+0x8] ;  /* 0x0000080424187981 */ /* 0x000ea8000c1e1b00 */
[----:B------:R-:W3:Y:S01]  /*1190*/  LDG.E.64 R34, desc[UR4][R36.64] ;  /* 0x0000000424227981 */ /* 0x000ee2000c1e1b00 */
[----:B------:R-:W-:-:S04]  /*11a0*/  IADD3 R18, P0, PT, R10, R28, RZ ;  /* 0x0000001c0a127210 */ /* 0x000fc80007f1e0ff */
[----:B------:R-:W-:Y:S01]  /*11b0*/  IADD3.X R19, PT, PT, R11, R29, RZ, P0, !PT ;  /* 0x0000001d0b137210 */ /* 0x000fe200007fe4ff */
[----:B--2---:R-:W0:Y:S01]  /*11c0*/  F2I.F64.TRUNC R0, R24 ;  /* 0x0000001800007311 */ /* 0x004e22000030d100 */
[----:B---3--:R-:W-:Y:S07]  /*11d0*/  STG.E.64 desc[UR4][R36.64+0x8], R34 ;  /* 0x0000082224007986 */ /* 0x008fee000c101b04 */
[----:B0-----:R-:W0:Y:S02]  /*11e0*/  I2F.F64 R20, R0 ;  /* 0x0000000000147312 */ /* 0x001e240000201c00 */
[----:B0-----:R0:W-:Y:S04]  /*11f0*/  STG.E.64 desc[UR4][R36.64], R20 ;  /* 0x0000001424007986 */ /* 0x0011e8000c101b04 */
[----:B------:R-:W2:Y:S01]  /*1200*/  LDG.E.64 R24, desc[UR4][R18.64+0x8] ;  /* 0x0000080412187981 */ /* 0x000ea2000c1e1b00 */
[----:B0-----:R-:W-:-:S05]  /*1210*/  IMAD.WIDE.U32 R20, R31, 0x8, R28 ;  /* 0x000000081f147825 */ /* 0x001fca00078e001c */
[----:B------:R-:W3:Y:S01]  /*1220*/  LDG.E.64 R22, desc[UR4][R20.64] ;  /* 0x0000000414167981 */ /* 0x000ee2000c1e1b00 */
[----:B------:R-:W-:-:S05]  /*1230*/  IADD3 R26, P0, PT, R12, R28, RZ ;  /* 0x0000001c0c1a7210 */ /* 0x000fca0007f1e0ff */
[--C-:B------:R-:W-:Y:S02]  /*1240*/  IMAD.X R27, R13, 0x1, R29.reuse, P0 ;  /* 0x000000010d1b7824 */ /* 0x100fe400000e061d */
[----:B------:R-:W-:Y:S01]  /*1250*/  IMAD.WIDE.U32 R36, R5, 0x8, R28 ;  /* 0x0000000805247825 */ /* 0x000fe200078e001c */
[----:B--2---:R-:W0:Y:S08]  /*1260*/  F2I.F64.TRUNC R16, R24 ;  /* 0x0000001800107311 */ /* 0x004e30000030d100 */
[----:B0-----:R-:W0:Y:S01]  /*1270*/  I2F.F64 R24, R16 ;  /* 0x0000001000187312 */ /* 0x001e220000201c00 */
[----:B---3--:R1:W-:Y:S04]  /*1280*/  STG.E.64 desc[UR4][R18.64+0x8], R22 ;  /* 0x0000081612007986 */ /* 0x0083e8000c101b04 */
[----:B0-----:R0:W-:Y:S04]  /*1290*/  STG.E.64 desc[UR4][R20.64], R24 ;  /* 0x0000001814007986 */ /* 0x0011e8000c101b04 */
[----:B------:R-:W2:Y:S04]  /*12a0*/  LDG.E.64 R34, desc[UR4][R26.64+0x8] ;  /* 0x000008041a227981 */ /* 0x000ea8000c1e1b00 */
[----:B-1----:R-:W3:Y:S01]  /*12b0*/  LDG.E.64 R18, desc[UR4][R36.64] ;  /* 0x0000000424127981 */ /* 0x002ee2000c1e1b00 */
[----:B0-----:R-:W-:-:S04]  /*12c0*/  IADD3 R20, P0, PT, R14, R28, RZ ;  /* 0x0000001c0e147210 */ /* 0x001fc80007f1e0ff */
[----:B------:R-:W-:Y:S01]  /*12d0*/  IADD3.X R21, PT, PT, R15, R29, RZ, P0, !PT ;  /* 0x0000001d0f157210 */ /* 0x000fe200007fe4ff */
[----:B------:R-:W-:Y:S01]  /*12e0*/  IMAD.WIDE.U32 R22, R32, 0x8, R28 ;  /* 0x0000000820167825 */ /* 0x000fe200078e001c */
[----:B--2---:R-:W0:Y:S01]  /*12f0*/  F2I.F64.TRUNC R34, R34 ;  /* 0x0000002200227311 */ /* 0x004e22000030d100 */
[----:B---3--:R1:W-:Y:S07]  /*1300*/  STG.E.64 desc[UR4][R26.64+0x8], R18 ;  /* 0x000008121a007986 */ /* 0x0083ee000c101b04 */
[----:B0-----:R-:W0:Y:S02]  /*1310*/  I2F.F64 R34, R34 ;  /* 0x0000002200227312 */ /* 0x001e240000201c00 */
[----:B0-----:R0:W-:Y:S04]  /*1320*/  STG.E.64 desc[UR4][R36.64], R34 ;  /* 0x0000002224007986 */ /* 0x0011e8000c101b04 */
[----:B-1----:R-:W2:Y:S04]  /*1330*/  LDG.E.64 R18, desc[UR4][R20.64+0x8] ;  /* 0x0000080414127981 */ /* 0x002ea8000c1e1b00 */
[----:B------:R-:W3:Y:S01]  /*1340*/  LDG.E.64 R24, desc[UR4][R22.64] ;  /* 0x0000000416187981 */ /* 0x000ee2000c1e1b00 */
[----:B------:R-:W-:-:S02]  /*1350*/  VIADD R17, R17, 0x4 ;  /* 0x0000000411117836 */ /* 0x000fc40000000000 */
[----:B------:R-:W-:-:S03]  /*1360*/  IMAD.WIDE.U32 R28, R3, 0x20, R28 ;  /* 0x00000020031c7825 */ /* 0x000fc600078e001c */
[----:B------:R-:W-:Y:S01]  /*1370*/  ISETP.NE.AND P0, PT, R17, RZ, PT ;  /* 0x000000ff1100720c */ /* 0x000fe20003f05270 */
[----:B--2---:R-:W1:Y:S01]  /*1380*/  F2I.F64.TRUNC R0, R18 ;  /* 0x0000001200007311 */ /* 0x004e62000030d100 */
[----:B---3--:R0:W-:Y:S07]  /*1390*/  STG.E.64 desc[UR4][R20.64+0x8], R24 ;  /* 0x0000081814007986 */ /* 0x0081ee000c101b04 */
[----:B-1----:R-:W1:Y:S02]  /*13a0*/  I2F.F64 R26, R0 ;  /* 0x00000000001a7312 */ /* 0x002e640000201c00 */
[----:B-1----:R0:W-:Y:S02]  /*13b0*/  STG.E.64 desc[UR4][R22.64], R26 ;  /* 0x0000001a16007986 */ /* 0x0021e4000c101b04 */
[----:B------:R-:W-:Y:S05]  /*13c0*/  @P0 BRA `(.L_x_8) ;  /* 0xfffffffc00640947 */ /* 0x000fea000383ffff */
[----:B------:R-:W-:-:S07]  /*13d0*/  LOP3.LUT R0, R3, 0x7fc, RZ, 0xc0, !PT ;  /* 0x000007fc03007812 */ /* 0x000fce00078ec0ff */
.L_x_3:
[----:B0-----:R-:W-:-:S04]  /*13e0*/  LOP3.LUT R27, R3, 0x3, RZ, 0xc0, !PT ;  /* 0x00000003031b7812 */ /* 0x001fc800078ec0ff */
[----:B------:R-:W-:-:S13]  /*13f0*/  ISETP.NE.AND P0, PT, R27, RZ, PT ;  /* 0x000000ff1b00720c */ /* 0x000fda0003f05270 */
[----:B------:R-:W-:Y:S05]  /*1400*/  @!P0 BRA `(.L_x_2) ;  /* 0x0000000000788947 */ /* 0x000fea0003800000 */
[----:B------:R-:W-:-:S04]  /*1410*/  IMAD R29, R3, R0, RZ ;  /* 0x00000000031d7224 */ /* 0x000fc800078e02ff */
[----:B------:R-:W-:-:S05]  /*1420*/  IMAD.WIDE.U32 R16, R29, 0x8, R6 ;  /* 0x000000081d107825 */ /* 0x000fca00078e0006 */
[----:B-1----:R-:W2:Y:S01]  /*1430*/  LDG.E.64 R18, desc[UR4][R16.64+0x8] ;  /* 0x0000080410127981 */ /* 0x002ea2000c1e1b00 */
[----:B------:R-:W-:-:S05]  /*1440*/  IMAD.WIDE R20, R29, 0x8, R6 ;  /* 0x000000081d147825 */ /* 0x000fca00078e0206 */
[----:B------:R-:W3:Y:S01]  /*1450*/  LDG.E.64 R22, desc[UR4][R20.64] ;  /* 0x0000000414167981 */ /* 0x000ee2000c1e1b00 */
[----:B------:R-:W-:Y:S01]  /*1460*/  ISETP.NE.AND P0, PT, R27, 0x1, PT ;  /* 0x000000011b00780c */ /* 0x000fe20003f05270 */
[----:B--2---:R-:W0:Y:S02]  /*1470*/  F2I.F64.TRUNC R18, R18 ;  /* 0x0000001200127311 */ /* 0x004e24000030d100 */
[----:B---3--:R2:W-:Y:S06]  /*1480*/  STG.E.64 desc[UR4][R16.64+0x8], R22 ;  /* 0x0000081610007986 */ /* 0x0085ec000c101b04 */
[----:B0-----:R-:W0:Y:S02]  /*1490*/  I2F.F64 R24, R18 ;  /* 0x0000001200187312 */ /* 0x001e240000201c00 */
[----:B0-----:R2:W-:Y:S02]  /*14a0*/  STG.E.64 desc[UR4][R20.64], R24 ;  /* 0x0000001814007986 */ /* 0x0015e4000c101b04 */
[----:B------:R-:W-:Y:S05]  /*14b0*/  @!P0 BRA `(.L_x_2) ;  /* 0x00000000004c8947 */ /* 0x000fea0003800000 */
[----:B--2---:R-:W-:-:S05]  /*14c0*/  IADD3 R17, PT, PT, R29, R3, RZ ;  /* 0x000000031d117210 */ /* 0x004fca0007ffe0ff */
[----:B------:R-:W-:-:S05]  /*14d0*/  IMAD.WIDE.U32 R18, R17, 0x8, R6 ;  /* 0x0000000811127825 */ /* 0x000fca00078e0006 */
[----:B------:R-:W2:Y:S01]  /*14e0*/  LDG.E.64 R24, desc[UR4][R18.64+0x8] ;  /* 0x0000080412187981 */ /* 0x000ea2000c1e1b00 */
[----:B------:R-:W-:-:S05]  /*14f0*/  IMAD.WIDE R20, R3, 0x8, R20 ;  /* 0x0000000803147825 */ /* 0x000fca00078e0214 */
[----:B------:R-:W3:Y:S01]  /*1500*/  LDG.E.64 R22, desc[UR4][R20.64] ;  /* 0x0000000414167981 */ /* 0x000ee2000c1e1b00 */
[----:B------:R-:W-:-:S13]  /*1510*/  ISETP.NE.AND P0, PT, R27, 0x2, PT ;  /* 0x000000021b00780c */ /* 0x000fda0003f05270 */
[----:B------:R-:W-:-:S04]  /*1520*/  @P0 IMAD.IADD R17, R17, 0x1, R3 ;  /* 0x0000000111110824 */ /* 0x000fc800078e0203 */
[----:B------:R-:W-:-:S04]  /*1530*/  @P0 IMAD.WIDE.U32 R16, R17, 0x8, R6 ;  /* 0x0000000811100825 */ /* 0x000fc800078e0006 */
[----:B------:R-:W-:Y:S01]  /*1540*/  @P0 IMAD.WIDE R30, R3, 0x8, R20 ;  /* 0x00000008031e0825 */ /* 0x000fe200078e0214 */
[----:B--2---:R-:W0:Y:S01]  /*1550*/  F2I.F64.TRUNC R26, R24 ;  /* 0x00000018001a7311 */ /* 0x004e22000030d100 */
[----:B---3--:R3:W-:Y:S07]  /*1560*/  STG.E.64 desc[UR4][R18.64+0x8], R22 ;  /* 0x0000081612007986 */ /* 0x0087ee000c101b04 */
[----:B0-----:R-:W0:Y:S02]  /*1570*/  I2F.F64 R26, R26 ;  /* 0x0000001a001a7312 */ /* 0x001e240000201c00 */
[----:B0-----:R3:W-:Y:S04]  /*1580*/  STG.E.64 desc[UR4][R20.64], R26 ;  /* 0x0000001a14007986 */ /* 0x0017e8000c101b04 */
[----:B------:R-:W2:Y:S04]  /*1590*/  @P0 LDG.E.64 R28, desc[UR4][R16.64+0x8] ;  /* 0x00000804101c0981 */ /* 0x000ea8000c1e1b00 */
[----:B------:R-:W4:Y:S01]  /*15a0*/  @P0 LDG.E.64 R34, desc[UR4][R30.64] ;  /* 0x000000041e220981 */ /* 0x000f22000c1e1b00 */
[----:B--2---:R-:W0:Y:S03]  /*15b0*/  @P0 F2I.F64.TRUNC R28, R28 ;  /* 0x0000001c001c0311 */ /* 0x004e26000030d100 */
[----:B----4-:R3:W-:Y:S05]  /*15c0*/  @P0 STG.E.64 desc[UR4][R16.64+0x8], R34 ;  /* 0x0000082210000986 */ /* 0x0107ea000c101b04 */
[----:B0-----:R-:W0:Y:S02]  /*15d0*/  @P0 I2F.F64 R24, R28 ;  /* 0x0000001c00180312 */ /* 0x001e240000201c00 */
[----:B0-----:R3:W-:Y:S02]  /*15e0*/  @P0 STG.E.64 desc[UR4][R30.64], R24 ;  /* 0x000000181e000986 */ /* 0x0017e4000c101b04 */
.L_x_2:
[----:B------:R-:W-:Y:S05]  /*15f0*/  BSYNC.RECONVERGENT B0 ;  /* 0x0000000000007941 */ /* 0x000fea0003800200 */
.L_x_1:
[----:B------:R-:W0:Y:S01]  /*1600*/  S2R R0, SR_TID.X ;  /* 0x0000000000007919 */ /* 0x000e220000002100 */
[----:B--23--:R-:W1:Y:S02]  /*1610*/  LDC.64 R16, c[0x0][0x388] ;  /* 0x0000e200ff107b82 */ /* 0x00ce640000000a00 */
[----:B-1----:R-:W-:Y:S01]  /*1620*/  IMAD.WIDE.U32 R22, R2, 0x8, R16 ;  /* 0x0000000802167825 */ /* 0x002fe200078e0010 */
[----:B0-----:R-:W-:-:S03]  /*1630*/  ISETP.NE.AND P0, PT, R0, RZ, PT ;  /* 0x000000ff0000720c */ /* 0x001fc60003f05270 */
[----:B------:R-:W-:-:S04]  /*1640*/  IMAD R21, R3, R0, RZ ;  /* 0x0000000003157224 */ /* 0x000fc800078e02ff */
[----:B------:R-:W-:-:S05]  /*1650*/  IMAD.WIDE R20, R21, 0x8, R6 ;  /* 0x0000000815147825 */ /* 0x000fca00078e0206 */
[----:B------:R-:W2:Y:S04]  /*1660*/  LDG.E.64 R16, desc[UR4][R20.64] ;  /* 0x0000000414107981 */ /* 0x000ea8000c1e1b00 */
[----:B------:R-:W2:Y:S02]  /*1670*/  @P0 LDG.E.64 R18, desc[UR4][R22.64] ;  /* 0x0000000416120981 */ /* 0x000ea4000c1e1b00 */
[----:B--2---:R-:W-:-:S08]  /*1680*/  @P0 DMUL R16, R16, R18 ;  /* 0x0000001210100228 */ /* 0x004fd00000000000 */
[----:B------:R-:W-:Y:S01]  /*1690*/  @!P1 DADD R18, -RZ, -R16 ;  /* 0x00000000ff129229 */ /* 0x000fe20000000910 */
[----:B------:R0:W-:Y:S06]  /*16a0*/  STG.E.64 desc[UR4][R22.64], R16 ;  /* 0x0000001016007986 */ /* 0x0001ec000c101b04 */
[----:B------:R0:W-:Y:S04]  /*16b0*/  @!P1 STG.E.64 desc[UR4][R22.64], R18 ;  /* 0x0000001216009986 */ /* 0x0001e8000c101b04 */
.L_x_0:
[----:B------:R-:W1:Y:S01]  /*16c0*/  S2R R33, SR_TID.X ;  /* 0x0000000000217919 */ /* 0x000e620000002100 */
[----:B------:R-:W-:Y:S05]  /*16d0*/  WARPSYNC.ALL ;  /* 0x0000000000007948 */ /* 0x000fea0003800000 */
[----:B------:R-:W-:Y:S06]  /*16e0*/  BAR.SYNC.DEFER_BLOCKING 0x0 ;  /* 0x0000000000007b1d */ /* 0x000fec0000010000 */
[----:B------:R-:W-:Y:S01]  /*16f0*/  BSSY.RECONVERGENT B0, `(.L_x_9) ;  /* 0x0000128000007945 */ /* 0x000fe20003800200 */
[----:B-1----:R-:W-:-:S13]  /*1700*/  ISETP.GT.U32.AND P0, PT, R33, R4, PT ;  /* 0x000000042100720c */ /* 0x002fda0003f04070 */
[----:B------:R-:W-:Y:S05]  /*1710*/  @!P0 BRA `(.L_x_10) ;  /* 0x0000001000948947 */ /* 0x000fea0003800000 */
[----:B0-----:R-:W0:Y:S01]  /*1720*/  LDC.64 R16, c[0x0][0x380] ;  /* 0x0000e000ff107b82 */ /* 0x001e220000000a00 */
[C---:B------:R-:W-:Y:S02]  /*1730*/  IMAD R0, R3.reuse, R2, RZ ;  /* 0x0000000203007224 */ /* 0x040fe400078e02ff */
[----:B------:R-:W-:Y:S02]  /*1740*/  IMAD R21, R3, R4, RZ ;  /* 0x0000000403157224 */ /* 0x000fe400078e02ff */
[----:B------:R-:W-:-:S04]  /*1750*/  IMAD R19, R0, R3, RZ ;  /* 0x0000000300137224 */ /* 0x000fc800078e02ff */
[----:B0-----:R-:W-:-:S04]  /*1760*/  IMAD.WIDE.U32 R16, R19, 0x8, R16 ;  /* 0x0000000813107825 */ /* 0x001fc800078e0010 */
[----:B------:R-:W-:-:S04]  /*1770*/  IMAD.WIDE.U32 R16, R4, 0x8, R16 ;  /* 0x0000000804107825 */ /* 0x000fc800078e0010 */
[----:B------:R-:W-:-:S06]  /*1780*/  IMAD.WIDE.U32 R22, R21, 0x8, R16 ;  /* 0x0000000815167825 */ /* 0x000fcc00078e0010 */
[----:B------:R-:W2:Y:S01]  /*1790*/  LDG.E.64 R22, desc[UR4][R22.64] ;  /* 0x0000000416167981 */ /* 0x000ea2000c1e1b00 */
[----:B------:R-:W-:-:S06]  /*17a0*/  IMAD.WIDE.U32 R20, R21, 0x8, R6 ;  /* 0x0000000815147825 */ /* 0x000fcc00078e0006 */
[----:B------:R-:W3:Y:S01]  /*17b0*/  LDG.E.64 R20, desc[UR4][R20.64] ;  /* 0x0000000414147981 */ /* 0x000ee2000c1e1b00 */
[----:B------:R-:W-:Y:S01]  /*17c0*/  MOV R18, 0x1 ;  /* 0x0000000100127802 */ /* 0x000fe20000000f00 */
[----:B------:R-:W-:Y:S01]  /*17d0*/  BSSY.RECONVERGENT B1, `(.L_x_11) ;  /* 0x0000012000017945 */ /* 0x000fe20003800200 */
[----:B--2---:R-:W0:Y:S01]  /*17e0*/  MUFU.RCP64H R19, R23 ;  /* 0x0000001700137308 */ /* 0x004e220000001800 */
[----:B---3--:R-:W-:-:S03]  /*17f0*/  FSETP.GEU.AND P1, PT, |R21|, 6.5827683646048100446e-37, PT ;  /* 0x036000001500780b */ /* 0x008fc60003f2e200 */
[----:B0-----:R-:W-:-:S08]  /*1800*/  DFMA R24, -R22, R18, 1 ;  /* 0x3ff000001618742b */ /* 0x001fd00000000112 */
[----:B------:R-:W-:-:S08]  /*1810*/  DFMA R24, R24, R24, R24 ;  /* 0x000000181818722b */ /* 0x000fd00000000018 */
[----:B------:R-:W-:-:S08]  /*1820*/  DFMA R24, R18, R24, R18 ;  /* 0x000000181218722b */ /* 0x000fd00000000012 */
[----:B------:R-:W-:-:S08]  /*1830*/  DFMA R18, -R22, R24, 1 ;  /* 0x3ff000001612742b */ /* 0x000fd00000000118 */
[----:B------:R-:W-:-:S08]  /*1840*/  DFMA R18, R24, R18, R24 ;  /* 0x000000121812722b */ /* 0x000fd00000000018 */
[----:B------:R-:W-:-:S08]  /*1850*/  DMUL R24, R20, R18 ;  /* 0x0000001214187228 */ /* 0x000fd00000000000 */
[----:B------:R-:W-:-:S08]  /*1860*/  DFMA R26, -R22, R24, R20 ;  /* 0x00000018161a722b */ /* 0x000fd00000000114 */
[----:B------:R-:W-:-:S10]  /*1870*/  DFMA R18, R18, R26, R24 ;  /* 0x0000001a1212722b */ /* 0x000fd40000000018 */
[----:B------:R-:W-:-:S05]  /*1880*/  FFMA R0, RZ, R23, R19 ;  /* 0x00000017ff007223 */ /* 0x000fca0000000013 */
[----:B------:R-:W-:-:S13]  /*1890*/  FSETP.GT.AND P0, PT, |R0|, 1.469367938527859385e-39, PT ;  /* 0x001000000000780b */ /* 0x000fda0003f04200 */
[----:B------:R-:W-:Y:S05]  /*18a0*/  @P0 BRA P1, `(.L_x_12) ;  /* 0x0000000000100947 */ /* 0x000fea0000800000 */
[----:B------:R-:W-:-:S07]  /*18b0*/  MOV R0, 0x18d0 ;  /* 0x000018d000007802 */ /* 0x000fce0000000f00 */
[----:B------:R-:W-:Y:S05]  /*18c0*/  CALL.REL.NOINC `($__internal_0_$__cuda_sm20_div_rn_f64_full) ;  /* 0x0000001000487944 */ /* 0x000fea0003c00000 */
[----:B------:R-:W-:Y:S01]  /*18d0*/  IMAD.MOV.U32 R18, RZ, RZ, R26 ;  /* 0x000000ffff127224 */ /* 0x000fe200078e001a */
[----:B------:R-:W-:-:S07]  /*18e0*/  MOV R19, R27 ;  /* 0x0000001b00137202 */ /* 0x000fce0000000f00 */
.L_x_12:
[----:B------:R-:W-:Y:S05]  /*18f0*/  BSYNC.RECONVERGENT B1 ;  /* 0x0000000000017941 */ /* 0x000fea0003800200 */
.L_x_11:
[----:B------:R-:W-:-:S05]  /*1900*/  VIADD R36, R4, 0x1 ;  /* 0x0000000104247836 */ /* 0x000fca0000000000 */
[----:B------:R-:W-:-:S13]  /*1910*/  ISETP.GE.U32.AND P0, PT, R36, R3, PT ;  /* 0x000000032400720c */ /* 0x000fda0003f06070 */
[----:B------:R-:W-:Y:S05]  /*1920*/  @P0 BRA `(.L_x_10) ;  /* 0x0000001000100947 */ /* 0x000fea0003800000 */
[----:B------:R-:W-:-:S04]  /*1930*/  LOP3.LUT R0, RZ, R4, RZ, 0x33, !PT ;  /* 0x00000004ff007212 */ /* 0x000fc800078e33ff */
[----:B------:R-:W-:-:S04]  /*1940*/  IADD3 R0, PT, PT, R0, R3, RZ ;  /* 0x0000000300007210 */ /* 0x000fc80007ffe0ff */
[----:B------:R-:W-:-:S13]  /*1950*/  LOP3.LUT P0, RZ, R0, 0x3, RZ, 0xc0, !PT ;  /* 0x0000000300ff7812 */ /* 0x000fda000780c0ff */
[----:B------:R-:W-:Y:S05]  /*1960*/  @!P0 BRA `(.L_x_13) ;  /* 0x0000000000808947 */ /* 0x000fea0003800000 */
[----:B------:R-:W-:-:S04]  /*1970*/  IMAD R0, R3, R4, RZ ;  /* 0x0000000403007224 */ /* 0x000fc800078e02ff */
[----:B------:R-:W-:-:S04]  /*1980*/  IMAD.IADD R27, R0, 0x1, R3 ;  /* 0x00000001001b7824 */ /* 0x000fc800078e0203 */
[----:B------:R-:W-:-:S04]  /*1990*/  IMAD.WIDE.U32 R22, R27, 0x8, R16 ;  /* 0x000000081b167825 */ /* 0x000fc800078e0010 */
[----:B------:R-:W-:Y:S02]  /*19a0*/  IMAD.WIDE.U32 R20, R27, 0x8, R6 ;  /* 0x000000081b147825 */ /* 0x000fe400078e0006 */
[----:B------:R-:W2:Y:S04]  /*19b0*/  LDG.E.64 R22, desc[UR4][R22.64] ;  /* 0x0000000416167981 */ /* 0x000ea8000c1e1b00 */
[----:B------:R-:W2:Y:S01]  /*19c0*/  LDG.E.64 R24, desc[UR4][R20.64] ;  /* 0x0000000414187981 */ /* 0x000ea2000c1e1b00 */
[----:B------:R-:W-:Y:S01]  /*19d0*/  LOP3.LUT R0, RZ, R4, RZ, 0x33, !PT ;  /* 0x00000004ff007212 */ /* 0x000fe200078e33ff */
[----:B------:R-:W-:-:S03]  /*19e0*/  VIADD R36, R4, 0x2 ;  /* 0x0000000204247836 */ /* 0x000fc60000000000 */
[----:B------:R-:W-:-:S04]  /*19f0*/  IADD3 R0, PT, PT, R0, R3, RZ ;  /* 0x0000000300007210 */ /* 0x000fc80007ffe0ff */
[----:B------:R-:W-:-:S04]  /*1a00*/  LOP3.LUT R0, R0, 0x3, RZ, 0xc0, !PT ;  /* 0x0000000300007812 */ /* 0x000fc800078ec0ff */
[----:B------:R-:W-:Y:S01]  /*1a10*/  ISETP.NE.AND P0, PT, R0, 0x1, PT ;  /* 0x000000010000780c */ /* 0x000fe20003f05270 */
[----:B--2---:R-:W-:-:S07]  /*1a20*/  DFMA R24, R22, -R18, R24 ;  /* 0x800000121618722b */ /* 0x004fce0000000018 */
[----:B------:R0:W-:Y:S05]  /*1a30*/  STG.E.64 desc[UR4][R20.64], R24 ;  /* 0x0000001814007986 */ /* 0x0001ea000c101b04 */
[----:B------:R-:W-:Y:S05]  /*1a40*/  @!P0 BRA `(.L_x_13) ;  /* 0x0000000000488947 */ /* 0x000fea0003800000 */
[----:B------:R-:W-:-:S05]  /*1a50*/  IADD3 R27, PT, PT, R27, R3, RZ ;  /* 0x000000031b1b7210 */ /* 0x000fca0007ffe0ff */
[----:B------:R-:W-:-:S04]  /*1a60*/  IMAD.WIDE.U32 R22, R27, 0x8, R16 ;  /* 0x000000081b167825 */ /* 0x000fc800078e0010 */
[----:B0-----:R-:W-:Y:S02]  /*1a70*/  IMAD.WIDE.U32 R20, R27, 0x8, R6 ;  /* 0x000000081b147825 */ /* 0x001fe400078e0006 */
[----:B------:R-:W2:Y:S04]  /*1a80*/  LDG.E.64 R22, desc[UR4][R22.64] ;  /* 0x0000000416167981 */ /* 0x000ea8000c1e1b00 */
[----:B------:R-:W2:Y:S01]  /*1a90*/  LDG.E.64 R24, desc[UR4][R20.64] ;  /* 0x0000000414187981 */ /* 0x000ea2000c1e1b00 */
[----:B------:R-:W-:Y:S01]  /*1aa0*/  ISETP.NE.AND P0, PT, R0, 0x2, PT ;  /* 0x000000020000780c */ /* 0x000fe20003f05270 */
[----:B------:R-:W-:Y:S01]  /*1ab0*/  VIADD R36, R4, 0x3 ;  /* 0x0000000304247836 */ /* 0x000fe20000000000 */
[----:B--2---:R-:W-:-:S07]  /*1ac0*/  DFMA R24, R22, -R18, R24 ;  /* 0x800000121618722b */ /* 0x004fce0000000018 */
[----:B------:R1:W-:Y:S04]  /*1ad0*/  STG.E.64 desc[UR4][R20.64], R24 ;  /* 0x0000001814007986 */ /* 0x0003e8000c101b04 */
[----:B------:R-:W-:Y:S05]  /*1ae0*/  @!P0 BRA `(.L_x_13) ;  /* 0x0000000000208947 */ /* 0x000fea0003800000 */
[----:B------:R-:W-:-:S05]  /*1af0*/  IADD3 R23, PT, PT, R27, R3, RZ ;  /* 0x000000031b177210 */ /* 0x000fca0007ffe0ff */
[----:B-1----:R-:W-:-:S04]  /*1b00*/  IMAD.WIDE.U32 R20, R23, 0x8, R16 ;  /* 0x0000000817147825 */ /* 0x002fc800078e0010 */
[----:B------:R-:W-:Y:S02]  /*1b10*/  IMAD.WIDE.U32 R22, R23, 0x8, R6 ;  /* 0x0000000817167825 */ /* 0x000fe400078e0006 */
[----:B------:R-:W2:Y:S04]  /*1b20*/  LDG.E.64 R20, desc[UR4][R20.64] ;  /* 0x0000000414147981 */ /* 0x000ea8000c1e1b00 */
[----:B------:R-:W2:Y:S01]  /*1b30*/  LDG.E.64 R24, desc[UR4][R22.64] ;  /* 0x0000000416187981 */ /* 0x000ea2000c1e1b00 */
[----:B------:R-:W-:Y:S01]  /*1b40*/  VIADD R36, R4, 0x4 ;  /* 0x0000000404247836 */ /* 0x000fe20000000000 */
[----:B--2---:R-:W-:-:S07]  /*1b50*/  DFMA R24, R20, -R18, R24 ;  /* 0x800000121418722b */ /* 0x004fce0000000018 */
[----:B------:R2:W-:Y:S04]  /*1b60*/  STG.E.64 desc[UR4][R22.64], R24 ;  /* 0x0000001816007986 */ /* 0x0005e8000c101b04 */
.L_x_13:
[----:B------:R-:W-:-:S04]  /*1b70*/  IADD3 R0, PT, PT, R3, -0x2, -R4 ;  /* 0xfffffffe03007810 */ /* 0x000fc80007ffe804 */
[----:B------:R-:W-:-:S13]  /*1b80*/  ISETP.GE.U32.AND P0, PT, R0, 0x3, PT ;  /* 0x000000030000780c */ /* 0x000fda0003f06070 */
[----:B------:R-:W-:Y:S05]  /*1b90*/  @!P0 BRA `(.L_x_10) ;  /* 0x0000000c00748947 */ /* 0x000fea0003800000 */
[----:B------:R-:W-:-:S13]  /*1ba0*/  ISETP.GE.AND P0, PT, R36, R3, PT ;  /* 0x000000032400720c */ /* 0x000fda0003f06270 */
[----:B------:R-:W-:Y:S05]  /*1bb0*/  @P0 BRA `(.L_x_14) ;  /* 0x0000000800f00947 */ /* 0x000fea0003800000 */
[----:B------:R-:W-:Y:S02]  /*1bc0*/  IADD3 R0, PT, PT, -R36, R3, RZ ;  /* 0x0000000324007210 */ /* 0x000fe40007ffe1ff */
[----:B------:R-:W-:Y:S02]  /*1bd0*/  PLOP3.LUT P0, PT, PT, PT, PT, 0x80, 0x8 ;  /* 0x000000000008781c */ /* 0x000fe40003f0f070 */
[----:B------:R-:W-:-:S13]  /*1be0*/  ISETP.GT.AND P1, PT, R0, 0xc, PT ;  /* 0x0000000c0000780c */ /* 0x000fda0003f24270 */
[----:B------:R-:W-:Y:S05]  /*1bf0*/  @!P1 BRA `(.L_x_15) ;  /* 0x0000000400e09947 */ /* 0x000fea0003800000 */
[----:B------:R-:W-:Y:S01]  /*1c00*/  PLOP3.LUT P0, PT, PT, PT, PT, 0x8, 0x80 ;  /* 0x000000000080781c */ /* 0x000fe20003f0e170 */
[----:B------:R-:W-:-:S12]  /*1c10*/  VIADD R0, R3, 0xfffffff4 ;  /* 0xfffffff403007836 */ /* 0x000fd80000000000 */
.L_x_16:
[----:B---3--:R-:W-:-:S04]  /*1c20*/  IMAD R27, R3, R36, RZ ;  /* 0x00000024031b7224 */ /* 0x008fc800078e02ff */
[----:B--2---:R-:W-:-:S04]  /*1c30*/  IMAD.WIDE.U32 R22, R27, 0x8, R16 ;  /* 0x000000081b167825 */ /* 0x004fc800078e0010 */
[----:B01----:R-:W-:Y:S01]  /*1c40*/  IMAD.WIDE.U32 R24, R27, 0x8, R6 ;  /* 0x000000081b187825 */ /* 0x003fe200078e0006 */
[----:B------:R-:W2:Y:S04]  /*1c50*/  LDG.E.64 R20, desc[UR4][R22.64] ;  /* 0x0000000416147981 */ /* 0x000ea8000c1e1b00 */
[----:B------:R-:W2:Y:S01]  /*1c60*/  LDG.E.64 R28, desc[UR4][R24.64] ;  /* 0x00000004181c7981 */ /* 0x000ea2000c1e1b00 */
[----:B------:R-:W-:-:S05]  /*1c70*/  IADD3 R27, PT, PT, R3, R27, RZ ;  /* 0x0000001b031b7210 */ /* 0x000fca0007ffe0ff */
[----:B------:R-:W-:Y:S01]  /*1c80*/  IMAD.WIDE.U32 R34, R27, 0x8, R6 ;  /* 0x000000081b227825 */ /* 0x000fe200078e0006 */
[----:B--2---:R-:W-:-:S03]  /*1c90*/  DFMA R28, R20, -R18, R28 ;  /* 0x80000012141c722b */ /* 0x004fc6000000001c */
[----:B------:R-:W-:-:S04]  /*1ca0*/  IMAD.WIDE.U32 R20, R27, 0x8, R16 ;  /* 0x000000081b147825 */ /* 0x000fc800078e0010 */
[----:B------:R0:W-:Y:S04]  /*1cb0*/  STG.E.64 desc[UR4][R24.64], R28 ;  /* 0x0000001c18007986 */ /* 0x0001e8000c101b04 */
[----:B------:R-:W2:Y:S04]  /*1cc0*/  LDG.E.64 R20, desc[UR4][R20.64] ;  /* 0x0000000414147981 */ /* 0x000ea8000c1e1b00 */
[----:B------:R-:W2:Y:S01]  /*1cd0*/  LDG.E.64 R30, desc[UR4][R34.64] ;  /* 0x00000004221e7981 */ /* 0x000ea2000c1e1b00 */
[----:B------:R-:W-:-:S04]  /*1ce0*/  IMAD.IADD R27, R3, 0x1, R27 ;  /* 0x00000001031b7824 */ /* 0x000fc800078e021b */
[----:B------:R-:W-:-:S04]  /*1cf0*/  IMAD.WIDE.U32 R22, R27, 0x8, R16 ;  /* 0x000000081b167825 */ /* 0x000fc800078e0010 */
[----:B0-----:R-:W-:Y:S01]  /*1d00*/  IMAD.WIDE.U32 R24, R27, 0x8, R6 ;  /* 0x000000081b187825 */ /* 0x001fe200078e0006 */
[----:B--2---:R-:W-:-:S07]  /*1d10*/  DFMA R30, R20, -R18, R30 ;  /* 0x80000012141e722b */ /* 0x004fce000000001e */
[----:B------:R0:W-:Y:S04]  /*1d20*/  STG.E.64 desc[UR4][R34.64], R30 ;  /* 0x0000001e22007986 */ /* 0x0001e8000c101b04 */
[----:B------:R-:W2:Y:S04]  /*1d30*/  LDG.E.64 R22, desc[UR4][R22.64] ;  /* 0x0000000416167981 */ /* 0x000ea8000c1e1b00 */
[----:B------:R-:W2:Y:S01]  /*1d40*/  LDG.E.64 R20, desc[UR4][R24.64] ;  /* 0x0000000418147981 */ /* 0x000ea2000c1e1b00 */
[----:B------:R-:W-:Y:S01]  /*1d50*/  IADD3 R27, PT, PT, R3, R27, RZ ;  /* 0x0000001b031b7210 */ /* 0x000fe20007ffe0ff */
[----:B--2---:R-:W-:-:S04]  /*1d60*/  DFMA R22, R22, -R18, R20 ;  /* 0x800000121616722b */ /* 0x004fc80000000014 */
[----:B------:R-:W-:-:S04]  /*1d70*/  IMAD.WIDE.U32 R20, R27, 0x8, R16 ;  /* 0x000000081b147825 */ /* 0x000fc800078e0010 */
[----:B------:R-:W-:Y:S01]  /*1d80*/  IMAD.WIDE.U32 R26, R27, 0x8, R6 ;  /* 0x000000081b1a7825 */ /* 0x000fe200078e0006 */
[----:B------:R1:W-:Y:S04]  /*1d90*/  STG.E.64 desc[UR4][R24.64], R22 ;  /* 0x0000001618007986 */ /* 0x0003e8000c101b04 */
[----:B------:R-:W2:Y:S04]  /*1da0*/  LDG.E.64 R20, desc[UR4][R20.64] ;  /* 0x0000000414147981 */ /* 0x000ea8000c1e1b00 */
[----:B------:R-:W2:Y:S01]  /*1db0*/  LDG.E.64 R28, desc[UR4][R26.64] ;  /* 0x000000041a1c7981 */ /* 0x000ea2000c1e1b00 */
[----:B------:R-:W-:-:S04]  /*1dc0*/  VIADD R37, R36, 0x4 ;  /* 0x0000000424257836 */ /* 0x000fc80000000000 */
[----:B0-----:R-:W-:-:S04]  /*1dd0*/  IMAD R35, R3, R37, RZ ;  /* 0x0000002503237224 */ /* 0x001fc800078e02ff */
[----:B------:R-:W-:-:S04]  /*1de0*/  IMAD.WIDE.U32 R30, R35, 0x8, R16 ;  /* 0x00000008231e7825 */ /* 0x000fc800078e0010 */
[----:B-1----:R-:W-:Y:S01]  /*1df0*/  IMAD.WIDE.U32 R24, R35, 0x8, R6 ;  /* 0x0000000823187825 */ /* 0x002fe200078e0006 */
[----:B--2---:R-:W-:-:S07]  /*1e00*/  DFMA R28, R20, -R18, R28 ;  /* 0x80000012141c722b */ /* 0x004fce000000001c */
[----:B------:R0:W-:Y:S04]  /*1e10*/  STG.E.64 desc[UR4][R26.64], R28 ;  /* 0x0000001c1a007986 */ /* 0x0001e8000c101b04 */
[----:B------:R1:W2:Y:S04]  /*1e20*/  LDG.E.64 R20, desc[UR4][R30.64] ;  /* 0x000000041e147981 */ /* 0x0002a8000c1e1b00 */
[----:B------:R-:W2:Y:S01]  /*1e30*/  LDG.E.64 R22, desc[UR4][R24.64] ;  /* 0x0000000418167981 */ /* 0x000ea2000c1e1b00 */
[----:B------:R-:W-:-:S05]  /*1e40*/  IADD3 R35, PT, PT, R3, R35, RZ ;  /* 0x0000002303237210 */ /* 0x000fca0007ffe0ff */
[----:B-1----:R-:W-:Y:S01]  /*1e50*/  IMAD.WIDE.U32 R30, R35, 0x8, R6 ;  /* 0x00000008231e7825 */ /* 0x002fe200078e0006 */
[----:B--2---:R-:W-:-:S03]  /*1e60*/  DFMA R22, R20, -R18, R22 ;  /* 0x800000121416722b */ /* 0x004fc60000000016 */
[----:B------:R-:W-:-:S04]  /*1e70*/  IMAD.WIDE.U32 R20, R35, 0x8, R16 ;  /* 0x0000000823147825 */ /* 0x000fc800078e0010 */
[----:B------:R1:W-:Y:S04]  /*1e80*/  STG.E.64 desc[UR4][R24.64], R22 ;  /* 0x0000001618007986 */ /* 0x0003e8000c101b04 */
[----:B------:R-:W2:Y:S04]  /*1e90*/  LDG.E.64 R20, desc[UR4][R20.64] ;  /* 0x0000000414147981 */ /* 0x000ea8000c1e1b00 */
[----:B0-----:R-:W2:Y:S01]  /*1ea0*/  LDG.E.64 R26, desc[UR4][R30.64] ;  /* 0x000000041e1a7981 */ /* 0x001ea2000c1e1b00 */
[----:B------:R-:W-:-:S04]  /*1eb0*/  IMAD.IADD R35, R3, 0x1, R35 ;  /* 0x0000000103237824 */ /* 0x000fc800078e0223 */
[----:B------:R-:W-:-:S04]  /*1ec0*/  IMAD.WIDE.U32 R28, R35, 0x8, R16 ;  /* 0x00000008231c7825 */ /* 0x000fc800078e0010 */
[----:B-1----:R-:W-:Y:S01]  /*1ed0*/  IMAD.WIDE.U32 R24, R35, 0x8, R6 ;  /* 0x0000000823187825 */ /* 0x002fe200078e0006 */
[----:B--2---:R-:W-:-:S07]  /*1ee0*/  DFMA R26, R20, -R18, R26 ;  /* 0x80000012141a722b */ /* 0x004fce000000001a */
[----:B------:R0:W-:Y:S04]  /*1ef0*/  STG.E.64 desc[UR4][R30.64], R26 ;  /* 0x0000001a1e007986 */ /* 0x0001e8000c101b04 */
[----:B------:R-:W2:Y:S04]  /*1f00*/  LDG.E.64 R22, desc[UR4][R28.64] ;  /* 0x000000041c167981 */ /* 0x000ea8000c1e1b00 */
[----:B------:R-:W2:Y:S01]  /*1f10*/  LDG.E.64 R20, desc[UR4][R24.64] ;  /* 0x0000000418147981 */ /* 0x000ea2000c1e1b00 */
[----:B------:R-:W-:-:S05]  /*1f20*/  IADD3 R35, PT, PT, R3, R35, RZ ;  /* 0x0000002303237210 */ /* 0x000fca0007ffe0ff */
[----:B0-----:R-:W-:Y:S01]  /*1f30*/  IMAD.WIDE.U32 R30, R35, 0x8, R6 ;  /* 0x00000008231e7825 */ /* 0x001fe200078e0006 */
[----:B--2---:R-:W-:-:S03]  /*1f40*/  DFMA R22, R22, -R18, R20 ;  /* 0x800000121616722b */ /* 0x004fc60000000014 */
[----:B------:R-:W-:-:S04]  /*1f50*/  IMAD.WIDE.U32 R20, R35, 0x8, R16 ;  /* 0x0000000823147825 */ /* 0x000fc800078e0010 */
[----:B------:R0:W-:Y:S04]  /*1f60*/  STG.E.64 desc[UR4][R24.64], R22 ;  /* 0x0000001618007986 */ /* 0x0001e8000c101b04 */
[----:B------:R-:W2:Y:S04]  /*1f70*/  LDG.E.64 R20, desc[UR4][R20.64] ;  /* 0x0000000414147981 */ /* 0x000ea8000c1e1b00 */
[----:B------:R-:W2:Y:S01]  /*1f80*/  LDG.E.64 R34, desc[UR4][R30.64] ;  /* 0x000000041e227981 */ /* 0x000ea2000c1e1b00 */
[----:B------:R-:W-:-:S04]  /*1f90*/  VIADD R37, R36, 0x8 ;  /* 0x0000000824257836 */ /* 0x000fc80000000000 */
[----:B------:R-:W-:-:S04]  /*1fa0*/  IMAD R27, R3, R37, RZ ;  /* 0x00000025031b7224 */ /* 0x000fc800078e02ff */
[----:B0-----:R-:W-:-:S04]  /*1fb0*/  IMAD.WIDE.U32 R24, R27, 0x8, R16 ;  /* 0x000000081b187825 */ /* 0x001fc800078e0010 */
[----:B------:R-:W-:Y:S01]  /*1fc0*/  IMAD.WIDE.U32 R28, R27, 0x8, R6 ;  /* 0x000000081b1c7825 */ /* 0x000fe200078e0006 */
        /* <DEDUP_REMOVED lines=40> */
[----:B------:R-:W-:-:S05]  /*2250*/  IADD3 R31, PT, PT, R3, R31, RZ ;  /* 0x0000001f031f7210 */ /* 0x000fca0007ffe0ff */
[----:B------:R-:W-:Y:S01]  /*2260*/  IMAD.WIDE.U32 R26, R31, 0x8, R16 ;  /* 0x000000081f1a7825 */ /* 0x000fe200078e0010 */
[----:B--2---:R-:W-:-:S03]  /*2270*/  DFMA R24, R20, -R18, R24 ;  /* 0x800000121418722b */ /* 0x004fc60000000018 */
[----:B------:R-:W-:-:S04]  /*2280*/  IMAD.WIDE.U32 R20, R31, 0x8, R6 ;  /* 0x000000081f147825 */ /* 0x000fc800078e0006 */
[----:B------:R3:W-:Y:S04]  /*2290*/  STG.E.64 desc[UR4][R22.64], R24 ;  /* 0x0000001816007986 */ /* 0x0007e8000c101b04 */
[----:B------:R-:W2:Y:S04]  /*22a0*/  LDG.E.64 R26, desc[UR4][R26.64] ;  /* 0x000000041a1a7981 */ /* 0x000ea8000c1e1b00 */
[----:B-1----:R-:W2:Y:S01]  /*22b0*/  LDG.E.64 R28, desc[UR4][R20.64] ;  /* 0x00000004141c7981 */ /* 0x002ea2000c1e1b00 */
[----:B------:R-:W-:-:S04]  /*22c0*/  IMAD.IADD R37, R3, 0x1, R31 ;  /* 0x0000000103257824 */ /* 0x000fc800078e021f */
[----:B------:R-:W-:-:S04]  /*22d0*/  IMAD.WIDE.U32 R30, R37, 0x8, R16 ;  /* 0x00000008251e7825 */ /* 0x000fc800078e0010 */
[----:B------:R-:W-:Y:S01]  /*22e0*/  IMAD.WIDE.U32 R34, R37, 0x8, R6 ;  /* 0x0000000825227825 */ /* 0x000fe200078e0006 */
[----:B--2---:R-:W-:-:S07]  /*22f0*/  DFMA R28, R26, -R18, R28 ;  /* 0x800000121a1c722b */ /* 0x004fce000000001c */
[----:B------:R3:W-:Y:S04]  /*2300*/  STG.E.64 desc[UR4][R20.64], R28 ;  /* 0x0000001c14007986 */ /* 0x0007e8000c101b04 */
[----:B------:R-:W2:Y:S04]  /*2310*/  LDG.E.64 R30, desc[UR4][R30.64] ;  /* 0x000000041e1e7981 */ /* 0x000ea8000c1e1b00 */
[----:B------:R-:W2:Y:S01]  /*2320*/  LDG.E.64 R26, desc[UR4][R34.64] ;  /* 0x00000004221a7981 */ /* 0x000ea2000c1e1b00 */
[----:B------:R-:W-:-:S04]  /*2330*/  IADD3 R36, PT, PT, R36, 0x10, RZ ;  /* 0x0000001024247810 */ /* 0x000fc80007ffe0ff */
[----:B------:R-:W-:Y:S01]  /*2340*/  ISETP.GE.AND P1, PT, R36, R0, PT ;  /* 0x000000002400720c */ /* 0x000fe20003f26270 */
[----:B--2---:R-:W-:-:S07]  /*2350*/  DFMA R26, R30, -R18, R26 ;  /* 0x800000121e1a722b */ /* 0x004fce000000001a */
[----:B------:R3:W-:Y:S05]  /*2360*/  STG.E.64 desc[UR4][R34.64], R26 ;  /* 0x0000001a22007986 */ /* 0x0007ea000c101b04 */
[----:B------:R-:W-:Y:S05]  /*2370*/  @!P1 BRA `(.L_x_16) ;  /* 0xfffffff800289947 */ /* 0x000fea000383ffff */
.L_x_15:
[----:B------:R-:W-:-:S04]  /*2380*/  IADD3 R0, PT, PT, -R36, R3, RZ ;  /* 0x0000000324007210 */ /* 0x000fc80007ffe1ff */
[----:B------:R-:W-:-:S13]  /*2390*/  ISETP.GT.AND P1, PT, R0, 0x4, PT ;  /* 0x000000040000780c */ /* 0x000fda0003f24270 */
[----:B------:R-:W-:Y:S05]  /*23a0*/  @!P1 BRA `(.L_x_17) ;  /* 0x0000000000ec9947 */ /* 0x000fea0003800000 */
[----:B------:R-:W-:-:S04]  /*23b0*/  IMAD R31, R36, R3, RZ ;  /* 0x00000003241f7224 */ /* 0x000fc800078e02ff */
[----:B---3--:R-:W-:-:S04]  /*23c0*/  IMAD.WIDE.U32 R34, R31, 0x8, R16 ;  /* 0x000000081f227825 */ /* 0x008fc800078e0010 */
[----:B012---:R-:W-:Y:S01]  /*23d0*/  IMAD.WIDE.U32 R24, R31, 0x8, R6 ;  /* 0x000000081f187825 */ /* 0x007fe200078e0006 */
[----:B------:R-:W2:Y:S04]  /*23e0*/  LDG.E.64 R26, desc[UR4][R34.64] ;  /* 0x00000004221a7981 */ /* 0x000ea8000c1e1b00 */
[----:B------:R-:W2:Y:S01]  /*23f0*/  LDG.E.64 R20, desc[UR4][R24.64] ;  /* 0x0000000418147981 */ /* 0x000ea2000c1e1b00 */
[----:B------:R-:W-:-:S04]  /*2400*/  IMAD.IADD R31, R3, 0x1, R31 ;  /* 0x00000001031f7824 */ /* 0x000fc800078e021f */
[----:B------:R-:W-:Y:S01]  /*2410*/  IMAD.WIDE.U32 R28, R31, 0x8, R16 ;  /* 0x000000081f1c7825 */ /* 0x000fe200078e0010 */
[----:B--2---:R-:W-:-:S03]  /*2420*/  DFMA R26, R26, -R18, R20 ;  /* 0x800000121a1a722b */ /* 0x004fc60000000014 */
[----:B------:R-:W-:-:S04]  /*2430*/  IMAD.WIDE.U32 R20, R31, 0x8, R6 ;  /* 0x000000081f147825 */ /* 0x000fc800078e0006 */
[----:B------:R0:W-:Y:S04]  /*2440*/  STG.E.64 desc[UR4][R24.64], R26 ;  /* 0x0000001a18007986 */ /* 0x0001e8000c101b04 */
        /* <DEDUP_REMOVED lines=17> */
[----:B-1----:R-:W-:-:S04]  /*2560*/  IMAD R31, R3, R0, RZ ;  /* 0x00000000031f7224 */ /* 0x002fc800078e02ff */
[----:B------:R-:W-:Y:S01]  /*2570*/  IMAD.WIDE.U32 R20, R31, 0x8, R6 ;  /* 0x000000081f147825 */ /* 0x000fe200078e0006 */
[----:B--2---:R-:W-:-:S03]  /*2580*/  DFMA R34, R24, -R18, R34 ;  /* 0x800000121822722b */ /* 0x004fc60000000022 */
[----:B------:R-:W-:-:S04]  /*2590*/  IMAD.WIDE.U32 R24, R31, 0x8, R16 ;  /* 0x000000081f187825 */ /* 0x000fc800078e0010 */
[----:B------:R-:W-:Y:S04]  /*25a0*/  STG.E.64 desc[UR4][R28.64], R34 ;  /* 0x000000221c007986 */ /* 0x000fe8000c101b04 */
[----:B------:R-:W2:Y:S04]  /*25b0*/  LDG.E.64 R24, desc[UR4][R24.64] ;  /* 0x0000000418187981 */ /* 0x000ea8000c1e1b00 */
[----:B0-----:R-:W2:Y:S01]  /*25c0*/  LDG.E.64 R26, desc[UR4][R20.64] ;  /* 0x00000004141a7981 */ /* 0x001ea2000c1e1b00 */
[----:B------:R-:W-:Y:S01]  /*25d0*/  IADD3 R31, PT, PT, R3, R31, RZ ;  /* 0x0000001f031f7210 */ /* 0x000fe20007ffe0ff */
[----:B--2---:R-:W-:-:S04]  /*25e0*/  DFMA R22, R24, -R18, R26 ;  /* 0x800000121816722b */ /* 0x004fc8000000001a */
[----:B------:R-:W-:-:S04]  /*25f0*/  IMAD.WIDE.U32 R24, R31, 0x8, R16 ;  /* 0x000000081f187825 */ /* 0x000fc800078e0010 */
[----:B------:R-:W-:Y:S01]  /*2600*/  IMAD.WIDE.U32 R26, R31, 0x8, R6 ;  /* 0x000000081f1a7825 */ /* 0x000fe200078e0006 */
[----:B------:R0:W-:Y:S04]  /*2610*/  STG.E.64 desc[UR4][R20.64], R22 ;  /* 0x0000001614007986 */ /* 0x0001e8000c101b04 */
[----:B------:R-:W2:Y:S04]  /*2620*/  LDG.E.64 R24, desc[UR4][R24.64] ;  /* 0x0000000418187981 */ /* 0x000ea8000c1e1b00 */
[----:B0-----:R-:W2:Y:S01]  /*2630*/  LDG.E.64 R22, desc[UR4][R26.64] ;  /* 0x000000041a167981 */ /* 0x001ea2000c1e1b00 */
[----:B------:R-:W-:-:S05]  /*2640*/  IADD3 R37, PT, PT, R3, R31, RZ ;  /* 0x0000001f03257210 */ /* 0x000fca0007ffe0ff */
[----:B------:R-:W-:-:S04]  /*2650*/  IMAD.WIDE.U32 R30, R37, 0x8, R16 ;  /* 0x00000008251e7825 */ /* 0x000fc800078e0010 */
[----:B------:R-:W-:Y:S01]  /*2660*/  IMAD.WIDE.U32 R34, R37, 0x8, R6 ;  /* 0x0000000825227825 */ /* 0x000fe200078e0006 */
[----:B--2---:R-:W-:-:S07]  /*2670*/  DFMA R28, R24, -R18, R22 ;  /* 0x80000012181c722b */ /* 0x004fce0000000016 */
[----:B------:R4:W-:Y:S04]  /*2680*/  STG.E.64 desc[UR4][R26.64], R28 ;  /* 0x0000001c1a007986 */ /* 0x0009e8000c101b04 */
        /* <DEDUP_REMOVED lines=9> */
[----:B------:R-:W-:Y:S02]  /*2720*/  PLOP3.LUT P0, PT, PT, PT, PT, 0x8, 0x80 ;  /* 0x000000000080781c */ /* 0x000fe40003f0e170 */
[----:B------:R-:W-:Y:S01]  /*2730*/  IADD3 R36, PT, PT, R36, 0x8, RZ ;  /* 0x0000000824247810 */ /* 0x000fe20007ffe0ff */
[----:B--2---:R-:W-:-:S07]  /*2740*/  DFMA R24, R24, -R18, R30 ;  /* 0x800000121818722b */ /* 0x004fce000000001e */
[----:B------:R4:W-:Y:S04]  /*2750*/  STG.E.64 desc[UR4][R20.64], R24 ;  /* 0x0000001814007986 */ /* 0x0009e8000c101b04 */
.L_x_17:
[----:B------:R-:W-:-:S13]  /*2760*/  ISETP.NE.OR P0, PT, R36, R3, P0 ;  /* 0x000000032400720c */ /* 0x000fda0000705670 */
[----:B------:R-:W-:Y:S05]  /*2770*/  @!P0 BRA `(.L_x_10) ;  /* 0x00000000007c8947 */ /* 0x000fea0003800000 */
.L_x_14:
[----:B------:R-:W-:-:S04]  /*2780*/  IMAD R31, R3, R36, RZ ;  /* 0x00000024031f7224 */ /* 0x000fc800078e02ff */
[----:B-1-34-:R-:W-:-:S04]  /*2790*/  IMAD.WIDE.U32 R34, R31, 0x8, R16 ;  /* 0x000000081f227825 */ /* 0x01afc800078e0010 */
[----:B--2---:R-:W-:Y:S01]  /*27a0*/  IMAD.WIDE.U32 R22, R31, 0x8, R6 ;  /* 0x000000081f167825 */ /* 0x004fe200078e0006 */
[----:B01----:R-:W2:Y:S04]  /*27b0*/  LDG.E.64 R24, desc[UR4][R34.64] ;  /* 0x0000000422187981 */ /* 0x003ea8000c1e1b00 */
        /* <DEDUP_REMOVED lines=10> */
[----:B------:R-:W-:Y:S01]  /*2860*/  IMAD.WIDE.U32 R34, R37, 0x8, R6 ;  /* 0x0000000825227825 */ /* 0x000fe200078e0006 */
        /* <DEDUP_REMOVED lines=11> */
[----:B------:R-:W-:-:S04]  /*2920*/  IADD3 R36, PT, PT, R36, 0x4, RZ ;  /* 0x0000000424247810 */ /* 0x000fc80007ffe0ff */
[----:B------:R-:W-:Y:S01]  /*2930*/  ISETP.NE.AND P0, PT, R36, R3, PT ;  /* 0x000000032400720c */ /* 0x000fe20003f05270 */
[----:B--2---:R-:W-:-:S07]  /*2940*/  DFMA R26, R26, -R18, R30 ;  /* 0x800000121a1a722b */ /* 0x004fce000000001e */
[----:B------:R1:W-:Y:S05]  /*2950*/  STG.E.64 desc[UR4][R22.64], R26 ;  /* 0x0000001a16007986 */ /* 0x0003ea000c101b04 */
[----:B------:R-:W-:Y:S05]  /*2960*/  @P0 BRA `(.L_x_14) ;  /* 0xfffffffc00840947 */ /* 0x000fea000383ffff */
.L_x_10:
[----:B------:R-:W-:Y:S05]  /*2970*/  BSYNC.RECONVERGENT B0 ;  /* 0x0000000000007941 */ /* 0x000fea0003800200 */
.L_x_9:
[----:B------:R-:W-:Y:S01]  /*2980*/  VIADD R0, R33, 0x1 ;  /* 0x0000000121007836 */ /* 0x000fe20000000000 */
[----:B------:R-:W-:Y:S04]  /*2990*/  BAR.SYNC.DEFER_BLOCKING 0x0 ;  /* 0x0000000000007b1d */ /* 0x000fe80000010000 */
[----:B0-----:R-:W-:-:S04]  /*29a0*/  VIADDMNMX.U32 R17, R3, 0xffffffff, R0, PT ;  /* 0xffffffff03117846 */ /* 0x001fc80003800000 */
[C---:B------:R-:W-:Y:S02]  /*29b0*/  ISETP.NE.AND P0, PT, R4.reuse, R17, PT ;  /* 0x000000110400720c */ /* 0x040fe40003f05270 */
[----:B------:R-:W-:-:S11]  /*29c0*/  IADD3 R4, PT, PT, R4, 0x1, RZ ;  /* 0x0000000104047810 */ /* 0x000fd60007ffe0ff */
[----:B------:R-:W-:Y:S05]  /*29d0*/  @P0 BRA `(.L_x_18) ;  /* 0xffffffd400d00947 */ /* 0x000fea000383ffff */
[----:B------:R-:W-:Y:S05]  /*29e0*/  EXIT ;  /* 0x000000000000794d */ /* 0x000fea0003800000 */
        .weak           $__internal_0_$__cuda_sm20_div_rn_f64_full
        .type           $__internal_0_$__cuda_sm20_div_rn_f64_full,@function
        .size           $__internal_0_$__cuda_sm20_div_rn_f64_full,(.L_x_25 - $__internal_0_$__cuda_sm20_div_rn_f64_full)
$__internal_0_$__cuda_sm20_div_rn_f64_full:
[----:B------:R-:W-:Y:S01]  /*29f0*/  IMAD.MOV.U32 R19, RZ, RZ, R21 ;  /* 0x000000ffff137224 */ /* 0x000fe200078e0015 */
[----:B------:R-:W-:Y:S01]  /*2a00*/  FSETP.GEU.AND P0, PT, |R23|, 1.469367938527859385e-39, PT ;  /* 0x001000001700780b */ /* 0x000fe20003f0e200 */
[----:B------:R-:W-:Y:S01]  /*2a10*/  BSSY.RECONVERGENT B2, `(.L_x_19) ;  /* 0x0000057000027945 */ /* 0x000fe20003800200 */
[----:B------:R-:W-:Y:S02]  /*2a20*/  MOV R18, R20 ;  /* 0x0000001400127202 */ /* 0x000fe40000000f00 */
[----:B------:R-:W-:Y:S02]  /*2a30*/  FSETP.GEU.AND P2, PT, |R19|, 1.469367938527859385e-39, PT ;  /* 0x001000001300780b */ /* 0x000fe40003f4e200 */
[----:B------:R-:W-:Y:S01]  /*2a40*/  LOP3.LUT R20, R23, 0x800fffff, RZ, 0xc0, !PT ;  /* 0x800fffff17147812 */ /* 0x000fe200078ec0ff */
[----:B------:R-:W-:Y:S01]  /*2a50*/  IMAD.MOV.U32 R24, RZ, RZ, R18 ;  /* 0x000000ffff187224 */ /* 0x000fe200078e0012 */
[----:B------:R-:W-:Y:S02]  /*2a60*/  LOP3.LUT R34, R19, 0x7ff00000, RZ, 0xc0, !PT ;  /* 0x7ff0000013227812 */ /* 0x000fe400078ec0ff */
[----:B------:R-:W-:-:S02]  /*2a70*/  LOP3.LUT R21, R20, 0x3ff00000, RZ, 0xfc, !PT ;  /* 0x3ff0000014157812 */ /* 0x000fc400078efcff */
[----:B------:R-:W-:Y:S01]  /*2a80*/  MOV R20, R22 ;  /* 0x0000001600147202 */ /* 0x000fe20000000f00 */
[----:B------:R-:W-:Y:S01]  /*2a90*/  @!P0 DMUL R20, R22, 8.98846567431157953865e+307 ;  /* 0x7fe0000016148828 */ /* 0x000fe20000000000 */
[C---:B------:R-:W-:Y:S02]  /*2aa0*/  LOP3.LUT R37, R23.reuse, 0x7ff00000, RZ, 0xc0, !PT ;  /* 0x7ff0000017257812 */ /* 0x040fe400078ec0ff */
[----:B------:R-:W-:Y:S02]  /*2ab0*/  MOV R35, 0x1ca00000 ;  /* 0x1ca0000000237802 */ /* 0x000fe40000000f00 */
[----:B------:R-:W-:Y:S01]  /*2ac0*/  @!P2 LOP3.LUT R25, R23, 0x7ff00000, RZ, 0xc0, !PT ;  /* 0x7ff000001719a812 */ /* 0x000fe200078ec0ff */
[----:B------:R-:W0:Y:S01]  /*2ad0*/  MUFU.RCP64H R27, R21 ;  /* 0x00000015001b7308 */ /* 0x000e220000001800 */
[C---:B------:R-:W-:Y:S02]  /*2ae0*/  ISETP.GE.U32.AND P1, PT, R34.reuse, R37, PT ;  /* 0x000000252200720c */ /* 0x040fe40003f26070 */
[----:B------:R-:W-:-:S02]  /*2af0*/  @!P2 ISETP.GE.U32.AND P3, PT, R34, R25, PT ;  /* 0x000000192200a20c */ /* 0x000fc40003f66070 */
[C---:B------:R-:W-:Y:S02]  /*2b00*/  SEL R25, R35.reuse, 0x63400000, !P1 ;  /* 0x6340000023197807 */ /* 0x040fe40004800000 */
[----:B------:R-:W-:Y:S02]  /*2b10*/  @!P2 SEL R29, R35, 0x63400000, !P3 ;  /* 0x63400000231da807 */ /* 0x000fe40005800000 */
[--C-:B------:R-:W-:Y:S02]  /*2b20*/  LOP3.LUT R25, R25, 0x800fffff, R19.reuse, 0xf8, !PT ;  /* 0x800fffff19197812 */ /* 0x100fe400078ef813 */
[----:B------:R-:W-:Y:S02]  /*2b30*/  @!P2 LOP3.LUT R29, R29, 0x80000000, R19, 0xf8, !PT ;  /* 0x800000001d1da812 */ /* 0x000fe400078ef813 */
[----:B------:R-:W-:Y:S02]  /*2b40*/  @!P2 MOV R28, RZ ;  /* 0x000000ff001ca202 */ /* 0x000fe40000000f00 */
[----:B------:R-:W-:-:S02]  /*2b50*/  @!P2 LOP3.LUT R29, R29, 0x100000, RZ, 0xfc, !PT ;  /* 0x001000001d1da812 */ /* 0x000fc400078efcff */
[----:B------:R-:W-:Y:S02]  /*2b60*/  MOV R26, 0x1 ;  /* 0x00000001001a7802 */ /* 0x000fe40000000f00 */
[----:B------:R-:W-:Y:S02]  /*2b70*/  @!P0 LOP3.LUT R37, R21, 0x7ff00000, RZ, 0xc0, !PT ;  /* 0x7ff0000015258812 */ /* 0x000fe400078ec0ff */
[----:B------:R-:W-:Y:S02]  /*2b80*/  @!P2 DFMA R24, R24, 2, -R28 ;  /* 0x400000001818a82b */ /* 0x000fe4000000081c */
[----:B0-----:R-:W-:-:S08]  /*2b90*/  DFMA R28, R26, -R20, 1 ;  /* 0x3ff000001a1c742b */ /* 0x001fd00000000814 */
[----:B------:R-:W-:-:S08]  /*2ba0*/  DFMA R28, R28, R28, R28 ;  /* 0x0000001c1c1c722b */ /* 0x000fd0000000001c */
[----:B------:R-:W-:-:S08]  /*2bb0*/  DFMA R28, R26, R28, R26 ;  /* 0x0000001c1a1c722b */ /* 0x000fd0000000001a */
[----:B------:R-:W-:-:S08]  /*2bc0*/  DFMA R26, R28, -R20, 1 ;  /* 0x3ff000001c1a742b */ /* 0x000fd00000000814 */
[----:B------:R-:W-:-:S08]  /*2bd0*/  DFMA R26, R28, R26, R28 ;  /* 0x0000001a1c1a722b */ /* 0x000fd0000000001c */
[----:B------:R-:W-:-:S08]  /*2be0*/  DMUL R28, R26, R24 ;  /* 0x000000181a1c7228 */ /* 0x000fd00000000000 */
[----:B------:R-:W-:-:S08]  /*2bf0*/  DFMA R30, R28, -R20, R24 ;  /* 0x800000141c1e722b */ /* 0x000fd00000000018 */
[----:B------:R-:W-:Y:S01]  /*2c00*/  DFMA R30, R26, R30, R28 ;  /* 0x0000001e1a1e722b */ /* 0x000fe2000000001c */
[----:B------:R-:W-:Y:S01]  /*2c10*/  IMAD.MOV.U32 R28, RZ, RZ, R34 ;  /* 0x000000ffff1c7224 */ /* 0x000fe200078e0022 */
[----:B------:R-:W-:-:S04]  /*2c20*/  @!P2 LOP3.LUT R28, R25, 0x7ff00000, RZ, 0xc0, !PT ;  /* 0x7ff00000191ca812 */ /* 0x000fc800078ec0ff */
[----:B------:R-:W-:-:S04]  /*2c30*/  IADD3 R26, PT, PT, R28, -0x1, RZ ;  /* 0xffffffff1c1a7810 */ /* 0x000fc80007ffe0ff */
[----:B------:R-:W-:Y:S02]  /*2c40*/  ISETP.GT.U32.AND P0, PT, R26, 0x7feffffe, PT ;  /* 0x7feffffe1a00780c */ /* 0x000fe40003f04070 */
[----:B------:R-:W-:-:S04]  /*2c50*/  IADD3 R26, PT, PT, R37, -0x1, RZ ;  /* 0xffffffff251a7810 */ /* 0x000fc80007ffe0ff */
[----:B------:R-:W-:-:S13]  /*2c60*/  ISETP.GT.U32.OR P0, PT, R26, 0x7feffffe, P0 ;  /* 0x7feffffe1a00780c */ /* 0x000fda0000704470 */
[----:B------:R-:W-:Y:S05]  /*2c70*/  @P0 BRA `(.L_x_20) ;  /* 0x00000000006c0947 */ /* 0x000fea0003800000 */
[----:B------:R-:W-:-:S04]  /*2c80*/  LOP3.LUT R19, R23, 0x7ff00000, RZ, 0xc0, !PT ;  /* 0x7ff0000017137812 */ /* 0x000fc800078ec0ff */
[CC--:B------:R-:W-:Y:S02]  /*2c90*/  VIADDMNMX R18, R34.reuse, -R19.reuse, 0xb9600000, !PT ;  /* 0xb960000022127446 */ /* 0x0c0fe40007800913 */
[----:B------:R-:W-:Y:S02]  /*2ca0*/  ISETP.GE.U32.AND P0, PT, R34, R19, PT ;  /* 0x000000132200720c */ /* 0x000fe40003f06070 */
[----:B------:R-:W-:Y:S02]  /*2cb0*/  VIMNMX R18, PT, PT, R18, 0x46a00000, PT ;  /* 0x46a0000012127848 */ /* 0x000fe40003fe0100 */
[----:B------:R-:W-:-:S05]  /*2cc0*/  SEL R35, R35, 0x63400000, !P0 ;  /* 0x6340000023237807 */ /* 0x000fca0004000000 */
[----:B------:R-:W-:Y:S01]  /*2cd0*/  IMAD.IADD R28, R18, 0x1, -R35 ;  /* 0x00000001121c7824 */ /* 0x000fe200078e0a23 */
[----:B------:R-:W-:-:S04]  /*2ce0*/  MOV R18, RZ ;  /* 0x000000ff00127202 */ /* 0x000fc80000000f00 */
[----:B------:R-:W-:-:S06]  /*2cf0*/  IADD3 R19, PT, PT, R28, 0x7fe00000, RZ ;  /* 0x7fe000001c137810 */ /* 0x000fcc0007ffe0ff */
[----:B------:R-:W-:-:S10]  /*2d00*/  DMUL R26, R30, R18 ;  /* 0x000000121e1a7228 */ /* 0x000fd40000000000 */
[----:B------:R-:W-:-:S13]  /*2d10*/  FSETP.GTU.AND P0, PT, |R27|, 1.469367938527859385e-39, PT ;  /* 0x001000001b00780b */ /* 0x000fda0003f0c200 */
[----:B------:R-:W-:Y:S05]  /*2d20*/  @P0 BRA `(.L_x_21) ;  /* 0x0000000000940947 */ /* 0x000fea0003800000 */
[----:B------:R-:W-:Y:S01]  /*2d30*/  DFMA R20, R30, -R20, R24 ;  /* 0x800000141e14722b */ /* 0x000fe20000000018 */
[----:B------:R-:W-:-:S09]  /*2d40*/  IMAD.MOV.U32 R18, RZ, RZ, RZ ;  /* 0x000000ffff127224 */ /* 0x000fd200078e00ff */
[C---:B------:R-:W-:Y:S02]  /*2d50*/  FSETP.NEU.AND P0, PT, R21.reuse, RZ, PT ;  /* 0x000000ff1500720b */ /* 0x040fe40003f0d000 */
[----:B------:R-:W-:-:S04]  /*2d60*/  LOP3.LUT R23, R21, 0x80000000, R23, 0x48, !PT ;  /* 0x8000000015177812 */ /* 0x000fc800078e4817 */
[----:B------:R-:W-:-:S07]  /*2d70*/  LOP3.LUT R19, R23, R19, RZ, 0xfc, !PT ;  /* 0x0000001317137212 */ /* 0x000fce00078efcff */
[----:B------:R-:W-:Y:S05]  /*2d80*/  @!P0 BRA `(.L_x_21) ;  /* 0x00000000007c8947 */ /* 0x000fea0003800000 */
[----:B------:R-:W-:Y:S01]  /*2d90*/  IADD3 R21, PT, PT, -R28, RZ, RZ ;  /* 0x000000ff1c157210 */ /* 0x000fe20007ffe1ff */
[----:B------:R-:W-:Y:S01]  /*2da0*/  DMUL.RP R18, R30, R18 ;  /* 0x000000121e127228 */ /* 0x000fe20000008000 */
[----:B------:R-:W-:-:S06]  /*2db0*/  MOV R20, RZ ;  /* 0x000000ff00147202 */ /* 0x000fcc0000000f00 */
[----:B------:R-:W-:-:S03]  /*2dc0*/  DFMA R20, R26, -R20, R30 ;  /* 0x800000141a14722b */ /* 0x000fc6000000001e */
[----:B------:R-:W-:-:S03]  /*2dd0*/  LOP3.LUT R23, R19, R23, RZ, 0x3c, !PT ;  /* 0x0000001713177212 */ /* 0x000fc600078e3cff */
[----:B------:R-:W-:-:S04]  /*2de0*/  IADD3 R20, PT, PT, -R28, -0x43300000, RZ ;  /* 0xbcd000001c147810 */ /* 0x000fc80007ffe1ff */
[----:B------:R-:W-:-:S04]  /*2df0*/  FSETP.NEU.AND P0, PT, |R21|, R20, PT ;  /* 0x000000141500720b */ /* 0x000fc80003f0d200 */
[----:B------:R-:W-:Y:S02]  /*2e00*/  FSEL R26, R18, R26, !P0 ;  /* 0x0000001a121a7208 */ /* 0x000fe40004000000 */
[----:B------:R-:W-:Y:S01]  /*2e10*/  FSEL R27, R23, R27, !P0 ;  /* 0x0000001b171b7208 */ /* 0x000fe20004000000 */
[----:B------:R-:W-:Y:S06]  /*2e20*/  BRA `(.L_x_21) ;  /* 0x0000000000547947 */ /* 0x000fec0003800000 */
.L_x_20:
[----:B------:R-:W-:-:S14]  /*2e30*/  DSETP.NAN.AND P0, PT, R18, R18, PT ;  /* 0x000000121200722a */ /* 0x000fdc0003f08000 */
[----:B------:R-:W-:Y:S05]  /*2e40*/  @P0 BRA `(.L_x_22) ;  /* 0x0000000000440947 */ /* 0x000fea0003800000 */
[----:B------:R-:W-:-:S14]  /*2e50*/  DSETP.NAN.AND P0, PT, R22, R22, PT ;  /* 0x000000161600722a */ /* 0x000fdc0003f08000 */
[----:B------:R-:W-:Y:S05]  /*2e60*/  @P0 BRA `(.L_x_23) ;  /* 0x0000000000300947 */ /* 0x000fea0003800000 */
[----:B------:R-:W-:Y:S01]  /*2e70*/  ISETP.NE.AND P0, PT, R28, R37, PT ;  /* 0x000000251c00720c */ /* 0x000fe20003f05270 */
[----:B------:R-:W-:Y:S01]  /*2e80*/  IMAD.MOV.U32 R26, RZ, RZ, 0x0 ;  /* 0x00000000ff1a7424 */ /* 0x000fe200078e00ff */
[----:B------:R-:W-:-:S11]  /*2e90*/  MOV R27, 0xfff80000 ;  /* 0xfff80000001b7802 */ /* 0x000fd60000000f00 */
[----:B------:R-:W-:Y:S05]  /*2ea0*/  @!P0 BRA `(.L_x_21) ;  /* 0x0000000000348947 */ /* 0x000fea0003800000 */
[----:B------:R-:W-:Y:S02]  /*2eb0*/  ISETP.NE.AND P0, PT, R28, 0x7ff00000, PT ;  /* 0x7ff000001c00780c */ /* 0x000fe40003f05270 */
[----:B------:R-:W-:Y:S02]  /*2ec0*/  LOP3.LUT R27, R19, 0x80000000, R23, 0x48, !PT ;  /* 0x80000000131b7812 */ /* 0x000fe400078e4817 */
[----:B------:R-:W-:-:S13]  /*2ed0*/  ISETP.EQ.OR P0, PT, R37, RZ, !P0 ;  /* 0x000000ff2500720c */ /* 0x000fda0004702670 */
[----:B------:R-:W-:Y:S02]  /*2ee0*/  @P0 LOP3.LUT R18, R27, 0x7ff00000, RZ, 0xfc, !PT ;  /* 0x7ff000001b120812 */ /* 0x000fe400078efcff */
[----:B------:R-:W-:Y:S01]  /*2ef0*/  @!P0 MOV R26, RZ ;  /* 0x000000ff001a8202 */ /* 0x000fe20000000f00 */
[----:B------:R-:W-:Y:S01]  /*2f00*/  @P0 IMAD.MOV.U32 R26, RZ, RZ, RZ ;  /* 0x000000ffff1a0224 */ /* 0x000fe200078e00ff */
[----:B------:R-:W-:Y:S01]  /*2f10*/  @P0 MOV R27, R18 ;  /* 0x00000012001b0202 */ /* 0x000fe20000000f00 */
[----:B------:R-:W-:Y:S06]  /*2f20*/  BRA `(.L_x_21) ;  /* 0x0000000000147947 */ /* 0x000fec0003800000 */
.L_x_23:
[----:B------:R-:W-:Y:S02]  /*2f30*/  LOP3.LUT R27, R23, 0x80000, RZ, 0xfc, !PT ;  /* 0x00080000171b7812 */ /* 0x000fe400078efcff */
[----:B------:R-:W-:Y:S01]  /*2f40*/  MOV R26, R22 ;  /* 0x00000016001a7202 */ /* 0x000fe20000000f00 */
[----:B------:R-:W-:Y:S06]  /*2f50*/  BRA `(.L_x_21) ;  /* 0x0000000000087947 */ /* 0x000fec0003800000 */
.L_x_22:
[----:B------:R-:W-:Y:S01]  /*2f60*/  LOP3.LUT R27, R19, 0x80000, RZ, 0xfc, !PT ;  /* 0x00080000131b7812 */ /* 0x000fe200078efcff */
[----:B------:R-:W-:-:S07]  /*2f70*/  IMAD.MOV.U32 R26, RZ, RZ, R18 ;  /* 0x000000ffff1a7224 */ /* 0x000fce00078e0012 */
.L_x_21:
[----:B------:R-:W-:Y:S05]  /*2f80*/  BSYNC.RECONVERGENT B2 ;  /* 0x0000000000027941 */ /* 0x000fea0003800200 */
.L_x_19:
[----:B------:R-:W-:Y:S01]  /*2f90*/  HFMA2 R19, -RZ, RZ, 0, 0 ;  /* 0x00000000ff137431 */ /* 0x000fe200000001ff */
[----:B------:R-:W-:-:S04]  /*2fa0*/  MOV R18, R0 ;  /* 0x0000000000127202 */ /* 0x000fc80000000f00 */
[----:B------:R-:W-:Y:S05]  /*2fb0*/  RET.REL.NODEC R18 `(_Z20calcDeterminantsColsPdS_) ;  /* 0xffffffd012107950 */ /* 0x000fea0003c3ffff */
.L_x_24:
[----:B------:R-:W-:-:S00]  /*2fc0*/  BRA `(.L_x_24) ;  /* 0xfffffffc00fc7947 */ /* 0x000fc0000383ffff */
[----:B------:R-:W-:-:S00]  /*2fd0*/  NOP ;  /* 0x0000000000007918 */ /* 0x000fc00000000000 */
        /* <DEDUP_REMOVED lines=10> */
.L_x_25:


//--------------------- .nv.shared.reserved.0     --------------------------
	.section	.nv.shared.reserved.0,"aw",@nobits
	.weak		__nv_reservedSMEM_offset_0_alias
	.size		__nv_reservedSMEM_offset_0_alias, 0, 64
	.other		__nv_reservedSMEM_offset_0_alias,@"STO_CUDA_RESERVED_SHARED STV_DEFAULT"
__nv_reservedSMEM_offset_0_alias:
	.zero		0
	.zero		64


//--------------------- .nv.constant0._Z20calcDeterminantsColsPdS_ --------------------------
	.section	.nv.constant0._Z20calcDeterminantsColsPdS_,"a",@progbits
	.sectionflags	@""
	.align	4
.nv.constant0._Z20calcDeterminantsColsPdS_:
	.zero		912


//--------------------- SYMBOLS --------------------------

	.type		.nv.reservedSmem.offset0,@object
	.size		.nv.reservedSmem.offset0,0x4
